//
// Generated by NVIDIA NVVM Compiler
//
// Compiler Build ID: CL-36424714
// Cuda compilation tools, release 13.0, V13.0.88
// Based on NVVM 20.0.0
//

.version 9.0
.target sm_100
.address_size 64

	// .globl	_Z13divergeKernelPKfPfi
.global .align 4 .b8 __cudart_i2opi_f[24] = {65, 144, 67, 60, 153, 149, 98, 219, 192, 221, 52, 245, 209, 87, 39, 252, 41, 21, 68, 78, 110, 131, 249, 162};

.visible .entry _Z13divergeKernelPKfPfi(
	.param .u64 .ptr .align 1 _Z13divergeKernelPKfPfi_param_0,
	.param .u64 .ptr .align 1 _Z13divergeKernelPKfPfi_param_1,
	.param .u32 _Z13divergeKernelPKfPfi_param_2
)
{
	.local .align 4 .b8 	__local_depot0[28];
	.reg .b64 	%SP;
	.reg .b64 	%SPL;
	.reg .pred 	%p<20>;
	.reg .b32 	%r<88>;
	.reg .b32 	%f<54>;
	.reg .b64 	%rd<46>;
	.reg .b64 	%fd<5>;

	mov.u64 	%SPL, __local_depot0;
	ld.param.u64 	%rd13, [_Z13divergeKernelPKfPfi_param_0];
	ld.param.u64 	%rd14, [_Z13divergeKernelPKfPfi_param_1];
	ld.param.u32 	%r31, [_Z13divergeKernelPKfPfi_param_2];
	add.u64 	%rd1, %SPL, 0;
	add.u64 	%rd2, %SPL, 0;
	mov.u32 	%r32, %ntid.x;
	mov.u32 	%r33, %ctaid.x;
	mov.u32 	%r34, %tid.x;
	mad.lo.s32 	%r1, %r32, %r33, %r34;
	setp.ge.s32 	%p1, %r1, %r31;
	@%p1 bra 	$L__BB0_21;
	cvta.to.global.u64 	%rd17, %rd13;
	mul.wide.s32 	%rd18, %r1, 4;
	add.s64 	%rd19, %rd17, %rd18;
	ld.global.f32 	%f53, [%rd19];
	setp.leu.f32 	%p2, %f53, 0f3F000000;
	@%p2 bra 	$L__BB0_20;
	mov.b32 	%r79, 0;
	mov.u64 	%rd30, __cudart_i2opi_f;
$L__BB0_3:
	mul.f32 	%f14, %f53, 0f3F22F983;
	cvt.rni.s32.f32 	%r87, %f14;
	cvt.rn.f32.s32 	%f15, %r87;
	fma.rn.f32 	%f16, %f15, 0fBFC90FDA, %f53;
	fma.rn.f32 	%f17, %f15, 0fB3A22168, %f16;
	fma.rn.f32 	%f52, %f15, 0fA7C234C5, %f17;
	abs.f32 	%f4, %f53;
	setp.ltu.f32 	%p3, %f4, 0f47CE4780;
	mov.u32 	%r83, %r87;
	mov.f32 	%f51, %f52;
	@%p3 bra 	$L__BB0_11;
	setp.neu.f32 	%p4, %f4, 0f7F800000;
	@%p4 bra 	$L__BB0_6;
	mov.f32 	%f20, 0f00000000;
	mul.rn.f32 	%f51, %f53, %f20;
	mov.b32 	%r83, 0;
	bra.uni 	$L__BB0_11;
$L__BB0_6:
	mov.b32 	%r4, %f53;
	shl.b32 	%r37, %r4, 8;
	or.b32  	%r5, %r37, -2147483648;
	mov.b64 	%rd44, 0;
	mov.b32 	%r80, 0;
	mov.u64 	%rd42, %rd30;
	mov.u64 	%rd43, %rd2;
$L__BB0_7:
	.pragma "nounroll";
	ld.global.nc.u32 	%r38, [%rd42];
	mad.wide.u32 	%rd22, %r38, %r5, %rd44;
	shr.u64 	%rd44, %rd22, 32;
	st.local.u32 	[%rd43], %rd22;
	add.s32 	%r80, %r80, 1;
	add.s64 	%rd43, %rd43, 4;
	add.s64 	%rd42, %rd42, 4;
	setp.ne.s32 	%p5, %r80, 6;
	@%p5 bra 	$L__BB0_7;
	shr.u32 	%r39, %r4, 23;
	st.local.u32 	[%rd2+24], %rd44;
	and.b32  	%r8, %r39, 31;
	and.b32  	%r40, %r39, 224;
	add.s32 	%r41, %r40, -128;
	shr.u32 	%r42, %r41, 5;
	mul.wide.u32 	%rd23, %r42, 4;
	sub.s64 	%rd9, %rd2, %rd23;
	ld.local.u32 	%r81, [%rd9+24];
	ld.local.u32 	%r82, [%rd9+20];
	setp.eq.s32 	%p6, %r8, 0;
	@%p6 bra 	$L__BB0_10;
	shf.l.wrap.b32 	%r81, %r82, %r81, %r8;
	ld.local.u32 	%r43, [%rd9+16];
	shf.l.wrap.b32 	%r82, %r43, %r82, %r8;
$L__BB0_10:
	shr.u32 	%r44, %r81, 30;
	shf.l.wrap.b32 	%r45, %r82, %r81, 2;
	shl.b32 	%r46, %r82, 2;
	shr.u32 	%r47, %r45, 31;
	add.s32 	%r48, %r47, %r44;
	neg.s32 	%r49, %r48;
	setp.lt.s32 	%p7, %r4, 0;
	selp.b32 	%r83, %r49, %r48, %p7;
	xor.b32  	%r50, %r45, %r4;
	shr.s32 	%r51, %r45, 31;
	xor.b32  	%r52, %r51, %r45;
	xor.b32  	%r53, %r51, %r46;
	cvt.u64.u32 	%rd24, %r52;
	shl.b64 	%rd25, %rd24, 32;
	cvt.u64.u32 	%rd26, %r53;
	or.b64  	%rd27, %rd25, %rd26;
	cvt.rn.f64.s64 	%fd1, %rd27;
	mul.f64 	%fd2, %fd1, 0d3BF921FB54442D19;
	cvt.rn.f32.f64 	%f18, %fd2;
	neg.f32 	%f19, %f18;
	setp.lt.s32 	%p8, %r50, 0;
	selp.f32 	%f51, %f19, %f18, %p8;
$L__BB0_11:
	setp.ltu.f32 	%p9, %f4, 0f47CE4780;
	mul.rn.f32 	%f21, %f51, %f51;
	and.b32  	%r55, %r83, 1;
	setp.eq.b32 	%p10, %r55, 1;
	selp.f32 	%f22, 0f3F800000, %f51, %p10;
	fma.rn.f32 	%f23, %f21, %f22, 0f00000000;
	fma.rn.f32 	%f24, %f21, 0f37CBAC00, 0fBAB607ED;
	selp.f32 	%f25, %f24, 0fB94D4153, %p10;
	selp.f32 	%f26, 0f3D2AAABB, 0f3C0885E4, %p10;
	fma.rn.f32 	%f27, %f25, %f21, %f26;
	selp.f32 	%f28, 0fBEFFFFFF, 0fBE2AAAA8, %p10;
	fma.rn.f32 	%f29, %f27, %f21, %f28;
	fma.rn.f32 	%f30, %f29, %f23, %f22;
	and.b32  	%r56, %r83, 2;
	setp.eq.s32 	%p11, %r56, 0;
	mov.f32 	%f31, 0f00000000;
	sub.f32 	%f32, %f31, %f30;
	selp.f32 	%f8, %f30, %f32, %p11;
	@%p9 bra 	$L__BB0_19;
	setp.neu.f32 	%p12, %f4, 0f7F800000;
	@%p12 bra 	$L__BB0_14;
	mov.f32 	%f35, 0f00000000;
	mul.rn.f32 	%f52, %f53, %f35;
	mov.b32 	%r87, 0;
	bra.uni 	$L__BB0_19;
$L__BB0_14:
	mov.b32 	%r17, %f53;
	shl.b32 	%r58, %r17, 8;
	or.b32  	%r18, %r58, -2147483648;
	mov.b64 	%rd45, 0;
	mov.b32 	%r84, 0;
$L__BB0_15:
	.pragma "nounroll";
	mul.wide.u32 	%rd29, %r84, 4;
	add.s64 	%rd31, %rd30, %rd29;
	ld.global.nc.u32 	%r59, [%rd31];
	mad.wide.u32 	%rd32, %r59, %r18, %rd45;
	shr.u64 	%rd45, %rd32, 32;
	add.s64 	%rd33, %rd1, %rd29;
	st.local.u32 	[%rd33], %rd32;
	add.s32 	%r84, %r84, 1;
	setp.ne.s32 	%p13, %r84, 6;
	@%p13 bra 	$L__BB0_15;
	shr.u32 	%r60, %r17, 23;
	st.local.u32 	[%rd1+24], %rd45;
	and.b32  	%r21, %r60, 31;
	and.b32  	%r61, %r60, 224;
	add.s32 	%r62, %r61, -128;
	shr.u32 	%r63, %r62, 5;
	mul.wide.u32 	%rd34, %r63, 4;
	sub.s64 	%rd12, %rd1, %rd34;
	ld.local.u32 	%r85, [%rd12+24];
	ld.local.u32 	%r86, [%rd12+20];
	setp.eq.s32 	%p14, %r21, 0;
	@%p14 bra 	$L__BB0_18;
	shf.l.wrap.b32 	%r85, %r86, %r85, %r21;
	ld.local.u32 	%r64, [%rd12+16];
	shf.l.wrap.b32 	%r86, %r64, %r86, %r21;
$L__BB0_18:
	shr.u32 	%r65, %r85, 30;
	shf.l.wrap.b32 	%r66, %r86, %r85, 2;
	shl.b32 	%r67, %r86, 2;
	shr.u32 	%r68, %r66, 31;
	add.s32 	%r69, %r68, %r65;
	neg.s32 	%r70, %r69;
	setp.lt.s32 	%p15, %r17, 0;
	selp.b32 	%r87, %r70, %r69, %p15;
	xor.b32  	%r71, %r66, %r17;
	shr.s32 	%r72, %r66, 31;
	xor.b32  	%r73, %r72, %r66;
	xor.b32  	%r74, %r72, %r67;
	cvt.u64.u32 	%rd35, %r73;
	shl.b64 	%rd36, %rd35, 32;
	cvt.u64.u32 	%rd37, %r74;
	or.b64  	%rd38, %rd36, %rd37;
	cvt.rn.f64.s64 	%fd3, %rd38;
	mul.f64 	%fd4, %fd3, 0d3BF921FB54442D19;
	cvt.rn.f32.f64 	%f33, %fd4;
	neg.f32 	%f34, %f33;
	setp.lt.s32 	%p16, %r71, 0;
	selp.f32 	%f52, %f34, %f33, %p16;
$L__BB0_19:
	add.s32 	%r76, %r87, 1;
	mul.rn.f32 	%f36, %f52, %f52;
	and.b32  	%r77, %r87, 1;
	setp.eq.b32 	%p17, %r77, 1;
	selp.f32 	%f37, %f52, 0f3F800000, %p17;
	fma.rn.f32 	%f38, %f36, %f37, 0f00000000;
	fma.rn.f32 	%f39, %f36, 0f37CBAC00, 0fBAB607ED;
	selp.f32 	%f40, 0fB94D4153, %f39, %p17;
	selp.f32 	%f41, 0f3C0885E4, 0f3D2AAABB, %p17;
	fma.rn.f32 	%f42, %f40, %f36, %f41;
	selp.f32 	%f43, 0fBE2AAAA8, 0fBEFFFFFF, %p17;
	fma.rn.f32 	%f44, %f42, %f36, %f43;
	fma.rn.f32 	%f45, %f44, %f38, %f37;
	and.b32  	%r78, %r76, 2;
	setp.eq.s32 	%p18, %r78, 0;
	mov.f32 	%f46, 0f00000000;
	sub.f32 	%f47, %f46, %f45;
	selp.f32 	%f48, %f45, %f47, %p18;
	mul.f32 	%f49, %f48, 0f3F000000;
	fma.rn.f32 	%f53, %f8, 0f3F000000, %f49;
	add.s32 	%r79, %r79, 1;
	setp.ne.s32 	%p19, %r79, 100;
	@%p19 bra 	$L__BB0_3;
$L__BB0_20:
	cvta.to.global.u64 	%rd39, %rd14;
	add.s64 	%rd41, %rd39, %rd18;
	st.global.f32 	[%rd41], %f53;
$L__BB0_21:
	ret;

}
	// .globl	_Z16nonDivergeKernelPKfPfi
.visible .entry _Z16nonDivergeKernelPKfPfi(
	.param .u64 .ptr .align 1 _Z16nonDivergeKernelPKfPfi_param_0,
	.param .u64 .ptr .align 1 _Z16nonDivergeKernelPKfPfi_param_1,
	.param .u32 _Z16nonDivergeKernelPKfPfi_param_2
)
{
	.local .align 4 .b8 	__local_depot1[28];
	.reg .b64 	%SP;
	.reg .b64 	%SPL;
	.reg .pred 	%p<20>;
	.reg .b32 	%r<88>;
	.reg .b32 	%f<53>;
	.reg .b64 	%rd<46>;
	.reg .b64 	%fd<5>;

	mov.u64 	%SPL, __local_depot1;
	ld.param.u64 	%rd13, [_Z16nonDivergeKernelPKfPfi_param_0];
	ld.param.u64 	%rd14, [_Z16nonDivergeKernelPKfPfi_param_1];
	ld.param.u32 	%r31, [_Z16nonDivergeKernelPKfPfi_param_2];
	add.u64 	%rd1, %SPL, 0;
	add.u64 	%rd2, %SPL, 0;
	mov.u32 	%r32, %ntid.x;
	mov.u32 	%r33, %ctaid.x;
	mov.u32 	%r34, %tid.x;
	mad.lo.s32 	%r1, %r32, %r33, %r34;
	setp.ge.s32 	%p1, %r1, %r31;
	@%p1 bra 	$L__BB1_20;
	cvta.to.global.u64 	%rd17, %rd13;
	mul.wide.s32 	%rd18, %r1, 4;
	add.s64 	%rd19, %rd17, %rd18;
	ld.global.f32 	%f1, [%rd19];
	mov.b32 	%r79, 0;
	mov.u64 	%rd30, __cudart_i2opi_f;
	mov.f32 	%f50, %f1;
$L__BB1_2:
	mul.f32 	%f13, %f50, 0f3F22F983;
	cvt.rni.s32.f32 	%r87, %f13;
	cvt.rn.f32.s32 	%f14, %r87;
	fma.rn.f32 	%f15, %f14, 0fBFC90FDA, %f50;
	fma.rn.f32 	%f16, %f14, 0fB3A22168, %f15;
	fma.rn.f32 	%f52, %f14, 0fA7C234C5, %f16;
	abs.f32 	%f4, %f50;
	setp.ltu.f32 	%p2, %f4, 0f47CE4780;
	mov.u32 	%r83, %r87;
	mov.f32 	%f51, %f52;
	@%p2 bra 	$L__BB1_10;
	setp.neu.f32 	%p3, %f4, 0f7F800000;
	@%p3 bra 	$L__BB1_5;
	mov.f32 	%f19, 0f00000000;
	mul.rn.f32 	%f51, %f50, %f19;
	mov.b32 	%r83, 0;
	bra.uni 	$L__BB1_10;
$L__BB1_5:
	mov.b32 	%r4, %f50;
	shl.b32 	%r37, %r4, 8;
	or.b32  	%r5, %r37, -2147483648;
	mov.b64 	%rd44, 0;
	mov.b32 	%r80, 0;
	mov.u64 	%rd42, %rd30;
	mov.u64 	%rd43, %rd2;
$L__BB1_6:
	.pragma "nounroll";
	ld.global.nc.u32 	%r38, [%rd42];
	mad.wide.u32 	%rd22, %r38, %r5, %rd44;
	shr.u64 	%rd44, %rd22, 32;
	st.local.u32 	[%rd43], %rd22;
	add.s32 	%r80, %r80, 1;
	add.s64 	%rd43, %rd43, 4;
	add.s64 	%rd42, %rd42, 4;
	setp.ne.s32 	%p4, %r80, 6;
	@%p4 bra 	$L__BB1_6;
	shr.u32 	%r39, %r4, 23;
	st.local.u32 	[%rd2+24], %rd44;
	and.b32  	%r8, %r39, 31;
	and.b32  	%r40, %r39, 224;
	add.s32 	%r41, %r40, -128;
	shr.u32 	%r42, %r41, 5;
	mul.wide.u32 	%rd23, %r42, 4;
	sub.s64 	%rd9, %rd2, %rd23;
	ld.local.u32 	%r81, [%rd9+24];
	ld.local.u32 	%r82, [%rd9+20];
	setp.eq.s32 	%p5, %r8, 0;
	@%p5 bra 	$L__BB1_9;
	shf.l.wrap.b32 	%r81, %r82, %r81, %r8;
	ld.local.u32 	%r43, [%rd9+16];
	shf.l.wrap.b32 	%r82, %r43, %r82, %r8;
$L__BB1_9:
	shr.u32 	%r44, %r81, 30;
	shf.l.wrap.b32 	%r45, %r82, %r81, 2;
	shl.b32 	%r46, %r82, 2;
	shr.u32 	%r47, %r45, 31;
	add.s32 	%r48, %r47, %r44;
	neg.s32 	%r49, %r48;
	setp.lt.s32 	%p6, %r4, 0;
	selp.b32 	%r83, %r49, %r48, %p6;
	xor.b32  	%r50, %r45, %r4;
	shr.s32 	%r51, %r45, 31;
	xor.b32  	%r52, %r51, %r45;
	xor.b32  	%r53, %r51, %r46;
	cvt.u64.u32 	%rd24, %r52;
	shl.b64 	%rd25, %rd24, 32;
	cvt.u64.u32 	%rd26, %r53;
	or.b64  	%rd27, %rd25, %rd26;
	cvt.rn.f64.s64 	%fd1, %rd27;
	mul.f64 	%fd2, %fd1, 0d3BF921FB54442D19;
	cvt.rn.f32.f64 	%f17, %fd2;
	neg.f32 	%f18, %f17;
	setp.lt.s32 	%p7, %r50, 0;
	selp.f32 	%f51, %f18, %f17, %p7;
$L__BB1_10:
	setp.ltu.f32 	%p8, %f4, 0f47CE4780;
	mul.rn.f32 	%f20, %f51, %f51;
	and.b32  	%r55, %r83, 1;
	setp.eq.b32 	%p9, %r55, 1;
	selp.f32 	%f21, 0f3F800000, %f51, %p9;
	fma.rn.f32 	%f22, %f20, %f21, 0f00000000;
	fma.rn.f32 	%f23, %f20, 0f37CBAC00, 0fBAB607ED;
	selp.f32 	%f24, %f23, 0fB94D4153, %p9;
	selp.f32 	%f25, 0f3D2AAABB, 0f3C0885E4, %p9;
	fma.rn.f32 	%f26, %f24, %f20, %f25;
	selp.f32 	%f27, 0fBEFFFFFF, 0fBE2AAAA8, %p9;
	fma.rn.f32 	%f28, %f26, %f20, %f27;
	fma.rn.f32 	%f29, %f28, %f22, %f21;
	and.b32  	%r56, %r83, 2;
	setp.eq.s32 	%p10, %r56, 0;
	mov.f32 	%f30, 0f00000000;
	sub.f32 	%f31, %f30, %f29;
	selp.f32 	%f8, %f29, %f31, %p10;
	@%p8 bra 	$L__BB1_18;
	setp.neu.f32 	%p11, %f4, 0f7F800000;
	@%p11 bra 	$L__BB1_13;
	mov.f32 	%f34, 0f00000000;
	mul.rn.f32 	%f52, %f50, %f34;
	mov.b32 	%r87, 0;
	bra.uni 	$L__BB1_18;
$L__BB1_13:
	mov.b32 	%r17, %f50;
	shl.b32 	%r58, %r17, 8;
	or.b32  	%r18, %r58, -2147483648;
	mov.b64 	%rd45, 0;
	mov.b32 	%r84, 0;
$L__BB1_14:
	.pragma "nounroll";
	mul.wide.u32 	%rd29, %r84, 4;
	add.s64 	%rd31, %rd30, %rd29;
	ld.global.nc.u32 	%r59, [%rd31];
	mad.wide.u32 	%rd32, %r59, %r18, %rd45;
	shr.u64 	%rd45, %rd32, 32;
	add.s64 	%rd33, %rd1, %rd29;
	st.local.u32 	[%rd33], %rd32;
	add.s32 	%r84, %r84, 1;
	setp.ne.s32 	%p12, %r84, 6;
	@%p12 bra 	$L__BB1_14;
	shr.u32 	%r60, %r17, 23;
	st.local.u32 	[%rd1+24], %rd45;
	and.b32  	%r21, %r60, 31;
	and.b32  	%r61, %r60, 224;
	add.s32 	%r62, %r61, -128;
	shr.u32 	%r63, %r62, 5;
	mul.wide.u32 	%rd34, %r63, 4;
	sub.s64 	%rd12, %rd1, %rd34;
	ld.local.u32 	%r85, [%rd12+24];
	ld.local.u32 	%r86, [%rd12+20];
	setp.eq.s32 	%p13, %r21, 0;
	@%p13 bra 	$L__BB1_17;
	shf.l.wrap.b32 	%r85, %r86, %r85, %r21;
	ld.local.u32 	%r64, [%rd12+16];
	shf.l.wrap.b32 	%r86, %r64, %r86, %r21;
$L__BB1_17:
	shr.u32 	%r65, %r85, 30;
	shf.l.wrap.b32 	%r66, %r86, %r85, 2;
	shl.b32 	%r67, %r86, 2;
	shr.u32 	%r68, %r66, 31;
	add.s32 	%r69, %r68, %r65;
	neg.s32 	%r70, %r69;
	setp.lt.s32 	%p14, %r17, 0;
	selp.b32 	%r87, %r70, %r69, %p14;
	xor.b32  	%r71, %r66, %r17;
	shr.s32 	%r72, %r66, 31;
	xor.b32  	%r73, %r72, %r66;
	xor.b32  	%r74, %r72, %r67;
	cvt.u64.u32 	%rd35, %r73;
	shl.b64 	%rd36, %rd35, 32;
	cvt.u64.u32 	%rd37, %r74;
	or.b64  	%rd38, %rd36, %rd37;
	cvt.rn.f64.s64 	%fd3, %rd38;
	mul.f64 	%fd4, %fd3, 0d3BF921FB54442D19;
	cvt.rn.f32.f64 	%f32, %fd4;
	neg.f32 	%f33, %f32;
	setp.lt.s32 	%p15, %r71, 0;
	selp.f32 	%f52, %f33, %f32, %p15;
$L__BB1_18:
	add.s32 	%r76, %r87, 1;
	mul.rn.f32 	%f35, %f52, %f52;
	and.b32  	%r77, %r87, 1;
	setp.eq.b32 	%p16, %r77, 1;
	selp.f32 	%f36, %f52, 0f3F800000, %p16;
	fma.rn.f32 	%f37, %f35, %f36, 0f00000000;
	fma.rn.f32 	%f38, %f35, 0f37CBAC00, 0fBAB607ED;
	selp.f32 	%f39, 0fB94D4153, %f38, %p16;
	selp.f32 	%f40, 0f3C0885E4, 0f3D2AAABB, %p16;
	fma.rn.f32 	%f41, %f39, %f35, %f40;
	selp.f32 	%f42, 0fBE2AAAA8, 0fBEFFFFFF, %p16;
	fma.rn.f32 	%f43, %f41, %f35, %f42;
	fma.rn.f32 	%f44, %f43, %f37, %f36;
	and.b32  	%r78, %r76, 2;
	setp.eq.s32 	%p17, %r78, 0;
	mov.f32 	%f45, 0f00000000;
	sub.f32 	%f46, %f45, %f44;
	selp.f32 	%f47, %f44, %f46, %p17;
	mul.f32 	%f48, %f47, 0f3F000000;
	fma.rn.f32 	%f50, %f8, 0f3F000000, %f48;
	add.s32 	%r79, %r79, 1;
	setp.ne.s32 	%p18, %r79, 100;
	@%p18 bra 	$L__BB1_2;
	setp.gt.f32 	%p19, %f1, 0f3F000000;
	selp.f32 	%f49, %f50, %f1, %p19;
	cvta.to.global.u64 	%rd39, %rd14;
	add.s64 	%rd41, %rd39, %rd18;
	st.global.f32 	[%rd41], %f49;
$L__BB1_20:
	ret;

}


// ===== COMPILED SASS (sm_100) =====

	.target	sm_100

	.elftype	@"ET_EXEC"


//--------------------- .note.nv.tkinfo           --------------------------
	.section	.note.nv.tkinfo,"",@"SHT_NOTE"
	.sectionflags	@"SHF_NOTE_NV_TKINFO"
	.tkinfo
        /*0018*/ 	.word	0x00000002
        /*0030*/ 	.string	""
        /*0030*/ 	.string	"ptxas"
        /*0030*/ 	.string	"Cuda compilation tools, release 13.0, V13.0.88"
        /*0030*/ 	.string	"Build cuda_13.0.r13.0/compiler.36424714_0"
        /*0030*/ 	.string	"-arch sm_100 -m 64 "



//--------------------- .note.nv.cuinfo           --------------------------
	.section	.note.nv.cuinfo,"",@"SHT_NOTE"
	.sectionflags	@"SHF_NOTE_NV_CUINFO"
        /*0018*/ 	.short	0x0002
        /*001a*/ 	.short	0x0064
        /*001c*/ 	.short	0x0082
	.zero		2


//--------------------- .nv.info                  --------------------------
	.section	.nv.info,"",@"SHT_CUDA_INFO"
	.align	4


	//----- nvinfo : EIATTR_REGCOUNT
	.align		4
        /*0000*/ 	.byte	0x04, 0x2f
        /*0002*/ 	.short	(.L_2 - .L_1)
	.align		4
.L_1:
        /*0004*/ 	.word	index@(_Z13divergeKernelPKfPfi)
        /*0008*/ 	.word	0x0000001c


	//----- nvinfo : EIATTR_FRAME_SIZE
	.align		4
.L_2:
        /*000c*/ 	.byte	0x04, 0x11
        /*000e*/ 	.short	(.L_4 - .L_3)
	.align		4
.L_3:
        /*0010*/ 	.word	index@(_Z13divergeKernelPKfPfi)
        /*0014*/ 	.word	0x00000000


	//----- nvinfo : EIATTR_REGCOUNT
	.align		4
.L_4:
        /*0018*/ 	.byte	0x04, 0x2f
        /*001a*/ 	.short	(.L_6 - .L_5)
	.align		4
.L_5:
        /*001c*/ 	.word	index@(_Z16nonDivergeKernelPKfPfi)
        /*0020*/ 	.word	0x0000001c


	//----- nvinfo : EIATTR_FRAME_SIZE
	.align		4
.L_6:
        /*0024*/ 	.byte	0x04, 0x11
        /*0026*/ 	.short	(.L_8 - .L_7)
	.align		4
.L_7:
        /*0028*/ 	.word	index@(_Z16nonDivergeKernelPKfPfi)
        /*002c*/ 	.word	0x00000000


	//----- nvinfo : EIATTR_MIN_STACK_SIZE
	.align		4
.L_8:
        /*0030*/ 	.byte	0x04, 0x12
        /*0032*/ 	.short	(.L_10 - .L_9)
	.align		4
.L_9:
        /*0034*/ 	.word	index@(_Z16nonDivergeKernelPKfPfi)
        /*0038*/ 	.word	0x00000000


	//----- nvinfo : EIATTR_MIN_STACK_SIZE
	.align		4
.L_10:
        /*003c*/ 	.byte	0x04, 0x12
        /*003e*/ 	.short	(.L_12 - .L_11)
	.align		4
.L_11:
        /*0040*/ 	.word	index@(_Z13divergeKernelPKfPfi)
        /*0044*/ 	.word	0x00000000
.L_12:


//--------------------- .nv.compat                --------------------------
	.section	.nv.compat,"",@"SHT_CUDA_COMPAT_INFO"
	.align	4
        /*0000*/ 	.byte	0x02, 0x09, 0x00, 0x00, 0x02, 0x02, 0x01, 0x00, 0x02, 0x05, 0x05, 0x00, 0x03, 0x07, 0x01, 0x01
        /*0010*/ 	.byte	0x02, 0x03, 0x00, 0x00, 0x02, 0x06, 0x01, 0x00, 0x04, 0x0b, 0x08, 0x00, 0x01, 0x00, 0x00, 0x00
        /*0020*/ 	.byte	0x00, 0x00, 0x00, 0x00


//--------------------- .nv.info._Z16nonDivergeKernelPKfPfi --------------------------
	.section	.nv.info._Z16nonDivergeKernelPKfPfi,"",@"SHT_CUDA_INFO"
	.sectionflags	@""
	.align	4


	//----- nvinfo : EIATTR_CUDA_API_VERSION
	.align		4
        /*0000*/ 	.byte	0x04, 0x37
        /*0002*/ 	.short	(.L_14 - .L_13)
.L_13:
        /*0004*/ 	.word	0x00000082


	//----- nvinfo : EIATTR_KPARAM_INFO
	.align		4
.L_14:
        /*0008*/ 	.byte	0x04, 0x17
        /*000a*/ 	.short	(.L_16 - .L_15)
.L_15:
        /*000c*/ 	.word	0x00000000
        /*0010*/ 	.short	0x0002
        /*0012*/ 	.short	0x0010
        /*0014*/ 	.byte	0x00, 0xf0, 0x11, 0x00


	//----- nvinfo : EIATTR_KPARAM_INFO
	.align		4
.L_16:
        /*0018*/ 	.byte	0x04, 0x17
        /*001a*/ 	.short	(.L_18 - .L_17)
.L_17:
        /*001c*/ 	.word	0x00000000
        /*0020*/ 	.short	0x0001
        /*0022*/ 	.short	0x0008
        /*0024*/ 	.byte	0x00, 0xf5, 0x21, 0x00


	//----- nvinfo : EIATTR_KPARAM_INFO
	.align		4
.L_18:
        /*0028*/ 	.byte	0x04, 0x17
        /*002a*/ 	.short	(.L_20 - .L_19)
.L_19:
        /*002c*/ 	.word	0x00000000
        /*0030*/ 	.short	0x0000
        /*0032*/ 	.short	0x0000
        /*0034*/ 	.byte	0x00, 0xf5, 0x21, 0x00


	//----- nvinfo : EIATTR_SPARSE_MMA_MASK
	.align		4
.L_20:
        /*0038*/ 	.byte	0x03, 0x50
        /*003a*/ 	.short	0x0000


	//----- nvinfo : EIATTR_MAXREG_COUNT
	.align		4
        /*003c*/ 	.byte	0x03, 0x1b
        /*003e*/ 	.short	0x00ff


	//----- nvinfo : EIATTR_MERCURY_ISA_VERSION
	.align		4
        /*0040*/ 	.byte	0x03, 0x5f
        /*0042*/ 	.short	0x0101


	//----- nvinfo : EIATTR_VRC_CTA_INIT_COUNT
	.align		4
        /*0044*/ 	.byte	0x02, 0x4a
	.zero		1
	.zero		1


	//----- nvinfo : EIATTR_EXIT_INSTR_OFFSETS
	.align		4
        /*0048*/ 	.byte	0x04, 0x1c
        /*004a*/ 	.short	(.L_22 - .L_21)


	//   ....[0]....
.L_21:
        /*004c*/ 	.word	0x00000070


	//   ....[1]....
        /*0050*/ 	.word	0x00001030


	//----- nvinfo : EIATTR_CRS_STACK_SIZE
	.align		4
.L_22:
        /*0054*/ 	.byte	0x04, 0x1e
        /*0056*/ 	.short	(.L_24 - .L_23)
.L_23:
        /*0058*/ 	.word	0x00000000


	//----- nvinfo : EIATTR_CBANK_PARAM_SIZE
	.align		4
.L_24:
        /*005c*/ 	.byte	0x03, 0x19
        /*005e*/ 	.short	0x0014


	//----- nvinfo : EIATTR_PARAM_CBANK
	.align		4
        /*0060*/ 	.byte	0x04, 0x0a
        /*0062*/ 	.short	(.L_26 - .L_25)
	.align		4
.L_25:
        /*0064*/ 	.word	index@(.nv.constant0._Z16nonDivergeKernelPKfPfi)
        /*0068*/ 	.short	0x0380
        /*006a*/ 	.short	0x0014


	//----- nvinfo : EIATTR_SW_WAR
	.align		4
.L_26:
        /*006c*/ 	.byte	0x04, 0x36
        /*006e*/ 	.short	(.L_28 - .L_27)
.L_27:
        /*0070*/ 	.word	0x00000008
.L_28:


//--------------------- .nv.info._Z13divergeKernelPKfPfi --------------------------
	.section	.nv.info._Z13divergeKernelPKfPfi,"",@"SHT_CUDA_INFO"
	.sectionflags	@""
	.align	4


	//----- nvinfo : EIATTR_CUDA_API_VERSION
	.align		4
        /*0000*/ 	.byte	0x04, 0x37
        /*0002*/ 	.short	(.L_30 - .L_29)
.L_29:
        /*0004*/ 	.word	0x00000082


	//----- nvinfo : EIATTR_KPARAM_INFO
	.align		4
.L_30:
        /*0008*/ 	.byte	0x04, 0x17
        /*000a*/ 	.short	(.L_32 - .L_31)
.L_31:
        /*000c*/ 	.word	0x00000000
        /*0010*/ 	.short	0x0002
        /*0012*/ 	.short	0x0010
        /*0014*/ 	.byte	0x00, 0xf0, 0x11, 0x00


	//----- nvinfo : EIATTR_KPARAM_INFO
	.align		4
.L_32:
        /*0018*/ 	.byte	0x04, 0x17
        /*001a*/ 	.short	(.L_34 - .L_33)
.L_33:
        /*001c*/ 	.word	0x00000000
        /*0020*/ 	.short	0x0001
        /*0022*/ 	.short	0x0008
        /*0024*/ 	.byte	0x00, 0xf5, 0x21, 0x00


	//----- nvinfo : EIATTR_KPARAM_INFO
	.align		4
.L_34:
        /*0028*/ 	.byte	0x04, 0x17
        /*002a*/ 	.short	(.L_36 - .L_35)
.L_35:
        /*002c*/ 	.word	0x00000000
        /*0030*/ 	.short	0x0000
        /*0032*/ 	.short	0x0000
        /*0034*/ 	.byte	0x00, 0xf5, 0x21, 0x00


	//----- nvinfo : EIATTR_SPARSE_MMA_MASK
	.align		4
.L_36:
        /*0038*/ 	.byte	0x03, 0x50
        /*003a*/ 	.short	0x0000


	//----- nvinfo : EIATTR_MAXREG_COUNT
	.align		4
        /*003c*/ 	.byte	0x03, 0x1b
        /*003e*/ 	.short	0x00ff


	//----- nvinfo : EIATTR_MERCURY_ISA_VERSION
	.align		4
        /*0040*/ 	.byte	0x03, 0x5f
        /*0042*/ 	.short	0x0101


	//----- nvinfo : EIATTR_VRC_CTA_INIT_COUNT
	.align		4
        /*0044*/ 	.byte	0x02, 0x4a
	.zero		1
	.zero		1


	//----- nvinfo : EIATTR_EXIT_INSTR_OFFSETS
	.align		4
        /*0048*/ 	.byte	0x04, 0x1c
        /*004a*/ 	.short	(.L_38 - .L_37)


	//   ....[0]....
.L_37:
        /*004c*/ 	.word	0x00000070


	//   ....[1]....
        /*0050*/ 	.word	0x00001040


	//----- nvinfo : EIATTR_CRS_STACK_SIZE
	.align		4
.L_38:
        /*0054*/ 	.byte	0x04, 0x1e
        /*0056*/ 	.short	(.L_40 - .L_39)
.L_39:
        /*0058*/ 	.word	0x00000000


	//----- nvinfo : EIATTR_CBANK_PARAM_SIZE
	.align		4
.L_40:
        /*005c*/ 	.byte	0x03, 0x19
        /*005e*/ 	.short	0x0014


	//----- nvinfo : EIATTR_PARAM_CBANK
	.align		4
        /*0060*/ 	.byte	0x04, 0x0a
        /*0062*/ 	.short	(.L_42 - .L_41)
	.align		4
.L_41:
        /*0064*/ 	.word	index@(.nv.constant0._Z13divergeKernelPKfPfi)
        /*0068*/ 	.short	0x0380
        /*006a*/ 	.short	0x0014


	//----- nvinfo : EIATTR_SW_WAR
	.align		4
.L_42:
        /*006c*/ 	.byte	0x04, 0x36
        /*006e*/ 	.short	(.L_44 - .L_43)
.L_43:
        /*0070*/ 	.word	0x00000008
.L_44:


//--------------------- .nv.callgraph             --------------------------
	.section	.nv.callgraph,"",@"SHT_CUDA_CALLGRAPH"
	.align	4
	.sectionentsize	8
	.align		4
        /*0000*/ 	.word	0x00000000
	.align		4
        /*0004*/ 	.word	0xffffffff
	.align		4
        /*0008*/ 	.word	0x00000000
	.align		4
        /*000c*/ 	.word	0xfffffffe
	.align		4
        /*0010*/ 	.word	0x00000000
	.align		4
        /*0014*/ 	.word	0xfffffffd
	.align		4
        /*0018*/ 	.word	0x00000000
	.align		4
        /*001c*/ 	.word	0xfffffffc


//--------------------- .nv.constant4             --------------------------
	.section	.nv.constant4,"a",@progbits
	.align	8
	.align		8
.nv.constant4:
        /*0000*/ 	.dword	__cudart_i2opi_f


//--------------------- .text._Z16nonDivergeKernelPKfPfi --------------------------
	.section	.text._Z16nonDivergeKernelPKfPfi,"ax",@progbits
	.align	128
        .global         _Z16nonDivergeKernelPKfPfi
        .type           _Z16nonDivergeKernelPKfPfi,@function
        .size           _Z16nonDivergeKernelPKfPfi,(.L_x_26 - _Z16nonDivergeKernelPKfPfi)
        .other          _Z16nonDivergeKernelPKfPfi,@"STO_CUDA_ENTRY STV_DEFAULT"
_Z16nonDivergeKernelPKfPfi:
.text._Z16nonDivergeKernelPKfPfi:
[----:B------:R-:W-:Y:S01]  /*0000*/  LDC R1, c[0x0][0x37c] ;  /* 0x0000df00ff017b82 */ /* 0x000fe20000000800 */
[----:B------:R-:W0:Y:S01]  /*0010*/  S2R R8, SR_CTAID.X ;  /* 0x0000000000087919 */ /* 0x000e220000002500 */
[----:B------:R-:W0:Y:S01]  /*0020*/  LDCU UR4, c[0x0][0x360] ;  /* 0x00006c00ff0477ac */ /* 0x000e220008000800 */
[----:B------:R-:W0:Y:S01]  /*0030*/  S2R R3, SR_TID.X ;  /* 0x0000000000037919 */ /* 0x000e220000002100 */
[----:B------:R-:W1:Y:S01]  /*0040*/  LDCU UR5, c[0x0][0x390] ;  /* 0x00007200ff0577ac */ /* 0x000e620008000800 */
[----:B0-----:R-:W-:-:S05]  /*0050*/  IMAD R8, R8, UR4, R3 ;  /* 0x0000000408087c24 */ /* 0x001fca000f8e0203 */
[----:B-1----:R-:W-:-:S13]  /*0060*/  ISETP.GE.AND P0, PT, R8, UR5, PT ;  /* 0x0000000508007c0c */ /* 0x002fda000bf06270 */
[----:B------:R-:W-:Y:S05]  /*0070*/  @P0 EXIT ;  /* 0x000000000000094d */ /* 0x000fea0003800000 */
[----:B------:R-:W0:Y:S01]  /*0080*/  LDC.64 R2, c[0x0][0x380] ;  /* 0x0000e000ff027b82 */ /* 0x000e220000000a00 */
[----:B------:R-:W1:Y:S01]  /*0090*/  LDCU.64 UR8, c[0x0][0x358] ;  /* 0x00006b00ff0877ac */ /* 0x000e620008000a00 */
[----:B0-----:R-:W-:-:S05]  /*00a0*/  IMAD.WIDE R2, R8, 0x4, R2 ;  /* 0x0000000408027825 */ /* 0x001fca00078e0202 */
[----:B-1----:R-:W2:Y:S01]  /*00b0*/  LDG.E R9, desc[UR8][R2.64] ;  /* 0x0000000802097981 */ /* 0x002ea2000c1e1900 */
[----:B------:R-:W-:Y:S01]  /*00c0*/  UMOV UR4, URZ ;  /* 0x000000ff00047c82 */ /* 0x000fe20008000000 */
[----:B--2---:R-:W-:-:S07]  /*00d0*/  IMAD.MOV.U32 R10, RZ, RZ, R9 ;  /* 0x000000ffff0a7224 */ /* 0x004fce00078e0009 */
.L_x_10:
[C---:B------:R-:W-:Y:S01]  /*00e0*/  FMUL R0, R10.reuse, 0.63661974668502807617 ;  /* 0x3f22f9830a007820 */ /* 0x040fe20000400000 */
[----:B------:R-:W-:Y:S01]  /*00f0*/  FSETP.GE.AND P0, PT, |R10|, 105615, PT ;  /* 0x47ce47800a00780b */ /* 0x000fe20003f06200 */
[----:B------:R-:W-:Y:S04]  /*0100*/  BSSY.RECONVERGENT B0, `(.L_x_0) ;  /* 0x0000069000007945 */ /* 0x000fe80003800200 */
[----:B------:R-:W0:Y:S02]  /*0110*/  F2I.NTZ R0, R0 ;  /* 0x0000000000007305 */ /* 0x000e240000203100 */
[----:B0-----:R-:W-:Y:S01]  /*0120*/  I2FP.F32.S32 R3, R0 ;  /* 0x0000000000037245 */ /* 0x001fe20000201400 */
[----:B------:R-:W-:-:S04]  /*0130*/  IMAD.MOV.U32 R6, RZ, RZ, R0 ;  /* 0x000000ffff067224 */ /* 0x000fc800078e0000 */
[----:B------:R-:W-:-:S04]  /*0140*/  FFMA R2, R3, -1.5707962512969970703, R10 ;  /* 0xbfc90fda03027823 */ /* 0x000fc8000000000a */
[----:B------:R-:W-:-:S04]  /*0150*/  FFMA R2, R3, -7.5497894158615963534e-08, R2 ;  /* 0xb3a2216803027823 */ /* 0x000fc80000000002 */
[----:B------:R-:W-:-:S04]  /*0160*/  FFMA R2, R3, -5.3903029534742383927e-15, R2 ;  /* 0xa7c234c503027823 */ /* 0x000fc80000000002 */
[----:B------:R-:W-:Y:S01]  /*0170*/  IMAD.MOV.U32 R3, RZ, RZ, R2 ;  /* 0x000000ffff037224 */ /* 0x000fe200078e0002 */
[----:B------:R-:W-:Y:S06]  /*0180*/  @!P0 BRA `(.L_x_1) ;  /* 0x0000000400808947 */ /* 0x000fec0003800000 */
[----:B------:R-:W-:-:S13]  /*0190*/  FSETP.NEU.AND P0, PT, |R10|, +INF , PT ;  /* 0x7f8000000a00780b */ /* 0x000fda0003f0d200 */
[----:B------:R-:W-:Y:S01]  /*01a0*/  @!P0 FMUL R3, RZ, R10 ;  /* 0x0000000aff038220 */ /* 0x000fe20000400000 */
[----:B------:R-:W-:Y:S01]  /*01b0*/  @!P0 IMAD.MOV.U32 R0, RZ, RZ, RZ ;  /* 0x000000ffff008224 */ /* 0x000fe200078e00ff */
[----:B------:R-:W-:Y:S06]  /*01c0*/  @!P0 BRA `(.L_x_1) ;  /* 0x0000000400708947 */ /* 0x000fec0003800000 */
[----:B------:R-:W-:Y:S01]  /*01d0*/  IMAD.SHL.U32 R3, R10, 0x100, RZ ;  /* 0x000001000a037824 */ /* 0x000fe200078e00ff */
[----:B------:R-:W0:Y:S01]  /*01e0*/  LDCU.64 UR10, c[0x4][URZ] ;  /* 0x01000000ff0a77ac */ /* 0x000e220008000a00 */
[----:B------:R-:W-:Y:S02]  /*01f0*/  IMAD.MOV.U32 R0, RZ, RZ, RZ ;  /* 0x000000ffff007224 */ /* 0x000fe400078e00ff */
[----:B------:R-:W-:Y:S01]  /*0200*/  IMAD.MOV.U32 R14, RZ, RZ, RZ ;  /* 0x000000ffff0e7224 */ /* 0x000fe200078e00ff */
[----:B------:R-:W-:Y:S01]  /*0210*/  LOP3.LUT R7, R3, 0x80000000, RZ, 0xfc, !PT ;  /* 0x8000000003077812 */ /* 0x000fe200078efcff */
[----:B------:R-:W-:Y:S01]  /*0220*/  UMOV UR6, URZ ;  /* 0x000000ff00067c82 */ /* 0x000fe20008000000 */
[----:B------:R-:W-:-:S05]  /*0230*/  UMOV UR5, URZ ;  /* 0x000000ff00057c82 */ /* 0x000fca0008000000 */
.L_x_2:
[----:B0-----:R-:W-:Y:S01]  /*0240*/  MOV R12, UR10 ;  /* 0x0000000a000c7c02 */ /* 0x001fe20008000f00 */
[----:B------:R-:W-:-:S05]  /*0250*/  IMAD.U32 R13, RZ, RZ, UR11 ;  /* 0x0000000bff0d7e24 */ /* 0x000fca000f8e00ff */
[----:B------:R-:W2:Y:S01]  /*0260*/  LDG.E.CONSTANT R4, desc[UR8][R12.64] ;  /* 0x000000080c047981 */ /* 0x000ea2000c1e9900 */
[----:B------:R-:W-:Y:S01]  /*0270*/  UIADD3 UR5, UPT, UPT, UR5, 0x1, URZ ;  /* 0x0000000105057890 */ /* 0x000fe2000fffe0ff */
[C---:B------:R-:W-:Y:S01]  /*0280*/  ISETP.EQ.AND P0, PT, R14.reuse, RZ, PT ;  /* 0x000000ff0e00720c */ /* 0x040fe20003f02270 */
[----:B------:R-:W-:Y:S01]  /*0290*/  UIADD3 UR10, UP1, UPT, UR10, 0x4, URZ ;  /* 0x000000040a0a7890 */ /* 0x000fe2000ff3e0ff */
[C---:B------:R-:W-:Y:S01]  /*02a0*/  ISETP.EQ.AND P1, PT, R14.reuse, 0x4, PT ;  /* 0x000000040e00780c */ /* 0x040fe20003f22270 */
[----:B------:R-:W-:Y:S01]  /*02b0*/  UISETP.NE.AND UP0, UPT, UR5, 0x6, UPT ;  /* 0x000000060500788c */ /* 0x000fe2000bf05270 */
[C---:B------:R-:W-:Y:S01]  /*02c0*/  ISETP.EQ.AND P2, PT, R14.reuse, 0x8, PT ;  /* 0x000000080e00780c */ /* 0x040fe20003f42270 */
[----:B------:R-:W-:Y:S01]  /*02d0*/  UIADD3.X UR11, UPT, UPT, URZ, UR11, URZ, UP1, !UPT ;  /* 0x0000000bff0b7290 */ /* 0x000fe20008ffe4ff */
[C---:B------:R-:W-:Y:S02]  /*02e0*/  ISETP.EQ.AND P3, PT, R14.reuse, 0xc, PT ;  /* 0x0000000c0e00780c */ /* 0x040fe40003f62270 */
[----:B------:R-:W-:-:S02]  /*02f0*/  ISETP.EQ.AND P4, PT, R14, 0x10, PT ;  /* 0x000000100e00780c */ /* 0x000fc40003f82270 */
[C---:B------:R-:W-:Y:S02]  /*0300*/  ISETP.EQ.AND P5, PT, R14.reuse, 0x14, PT ;  /* 0x000000140e00780c */ /* 0x040fe40003fa2270 */
[----:B------:R-:W-:Y:S01]  /*0310*/  IADD3 R14, PT, PT, R14, 0x4, RZ ;  /* 0x000000040e0e7810 */ /* 0x000fe20007ffe0ff */
[----:B--2---:R-:W-:-:S03]  /*0320*/  IMAD.WIDE.U32 R4, R4, R7, RZ ;  /* 0x0000000704047225 */ /* 0x004fc600078e00ff */
[----:B------:R-:W-:-:S04]  /*0330*/  IADD3 R3, P6, PT, R4, R0, RZ ;  /* 0x0000000004037210 */ /* 0x000fc80007fde0ff */
[----:B------:R-:W-:Y:S01]  /*0340*/  IADD3.X R0, PT, PT, R5, UR6, RZ, P6, !PT ;  /* 0x0000000605007c10 */ /* 0x000fe2000b7fe4ff */
[--C-:B------:R-:W-:Y:S02]  /*0350*/  @P0 IMAD.MOV.U32 R11, RZ, RZ, R3.reuse ;  /* 0x000000ffff0b0224 */ /* 0x100fe400078e0003 */
[--C-:B------:R-:W-:Y:S02]  /*0360*/  @P1 IMAD.MOV.U32 R17, RZ, RZ, R3.reuse ;  /* 0x000000ffff111224 */ /* 0x100fe400078e0003 */
[--C-:B------:R-:W-:Y:S02]  /*0370*/  @P2 IMAD.MOV.U32 R18, RZ, RZ, R3.reuse ;  /* 0x000000ffff122224 */ /* 0x100fe400078e0003 */
[--C-:B------:R-:W-:Y:S02]  /*0380*/  @P3 IMAD.MOV.U32 R19, RZ, RZ, R3.reuse ;  /* 0x000000ffff133224 */ /* 0x100fe400078e0003 */
[--C-:B------:R-:W-:Y:S02]  /*0390*/  @P4 IMAD.MOV.U32 R20, RZ, RZ, R3.reuse ;  /* 0x000000ffff144224 */ /* 0x100fe400078e0003 */
[----:B------:R-:W-:Y:S01]  /*03a0*/  @P5 IMAD.MOV.U32 R16, RZ, RZ, R3 ;  /* 0x000000ffff105224 */ /* 0x000fe200078e0003 */
[----:B------:R-:W-:Y:S06]  /*03b0*/  BRA.U UP0, `(.L_x_2) ;  /* 0xfffffffd00a07547 */ /* 0x000fec000b83ffff */
[----:B------:R-:W-:Y:S01]  /*03c0*/  SHF.R.U32.HI R3, RZ, 0x17, R10 ;  /* 0x00000017ff037819 */ /* 0x000fe2000001160a */
[----:B------:R-:W-:Y:S03]  /*03d0*/  BSSY.RECONVERGENT B1, `(.L_x_3) ;  /* 0x0000029000017945 */ /* 0x000fe60003800200 */
[C---:B------:R-:W-:Y:S02]  /*03e0*/  LOP3.LUT R4, R3.reuse, 0xe0, RZ, 0xc0, !PT ;  /* 0x000000e003047812 */ /* 0x040fe400078ec0ff */
[----:B------:R-:W-:-:S03]  /*03f0*/  LOP3.LUT P6, RZ, R3, 0x1f, RZ, 0xc0, !PT ;  /* 0x0000001f03ff7812 */ /* 0x000fc600078cc0ff */
[----:B------:R-:W-:-:S05]  /*0400*/  VIADD R4, R4, 0xffffff80 ;  /* 0xffffff8004047836 */ /* 0x000fca0000000000 */
[----:B------:R-:W-:-:S05]  /*0410*/  SHF.R.U32.HI R4, RZ, 0x5, R4 ;  /* 0x00000005ff047819 */ /* 0x000fca0000011604 */
[----:B------:R-:W-:-:S05]  /*0420*/  IMAD.U32 R12, R4, -0x4, RZ ;  /* 0xfffffffc040c7824 */ /* 0x000fca00078e00ff */
[C---:B------:R-:W-:Y:S02]  /*0430*/  ISETP.EQ.AND P3, PT, R12.reuse, -0x18, PT ;  /* 0xffffffe80c00780c */ /* 0x040fe40003f62270 */
[C---:B------:R-:W-:Y:S02]  /*0440*/  ISETP.EQ.AND P4, PT, R12.reuse, -0x14, PT ;  /* 0xffffffec0c00780c */ /* 0x040fe40003f82270 */
[C---:B------:R-:W-:Y:S02]  /*0450*/  ISETP.EQ.AND P2, PT, R12.reuse, -0x10, PT ;  /* 0xfffffff00c00780c */ /* 0x040fe40003f42270 */
[C---:B------:R-:W-:Y:S02]  /*0460*/  ISETP.EQ.AND P1, PT, R12.reuse, -0xc, PT ;  /* 0xfffffff40c00780c */ /* 0x040fe40003f22270 */
[C---:B------:R-:W-:Y:S02]  /*0470*/  ISETP.EQ.AND P0, PT, R12.reuse, -0x8, PT ;  /* 0xfffffff80c00780c */ /* 0x040fe40003f02270 */
[----:B------:R-:W-:-:S03]  /*0480*/  ISETP.EQ.AND P5, PT, R12, RZ, PT ;  /* 0x000000ff0c00720c */ /* 0x000fc60003fa2270 */
[--C-:B------:R-:W-:Y:S01]  /*0490*/  @P3 IMAD.MOV.U32 R4, RZ, RZ, R11.reuse ;  /* 0x000000ffff043224 */ /* 0x100fe200078e000b */
[C---:B------:R-:W-:Y:S01]  /*04a0*/  ISETP.EQ.AND P3, PT, R12.reuse, -0x4, PT ;  /* 0xfffffffc0c00780c */ /* 0x040fe20003f62270 */
[----:B------:R-:W-:Y:S02]  /*04b0*/  @P4 IMAD.MOV.U32 R5, RZ, RZ, R11 ;  /* 0x000000ffff054224 */ /* 0x000fe400078e000b */
[----:B------:R-:W-:Y:S01]  /*04c0*/  @P4 IMAD.MOV.U32 R4, RZ, RZ, R17 ;  /* 0x000000ffff044224 */ /* 0x000fe200078e0011 */
[----:B------:R-:W-:Y:S01]  /*04d0*/  ISETP.EQ.AND P4, PT, R12, 0x4, PT ;  /* 0x000000040c00780c */ /* 0x000fe20003f82270 */
[----:B------:R-:W-:Y:S02]  /*04e0*/  @P2 IMAD.MOV.U32 R4, RZ, RZ, R18 ;  /* 0x000000ffff042224 */ /* 0x000fe400078e0012 */
[----:B------:R-:W-:Y:S02]  /*04f0*/  @P1 IMAD.MOV.U32 R4, RZ, RZ, R19 ;  /* 0x000000ffff041224 */ /* 0x000fe400078e0013 */
[----:B------:R-:W-:-:S02]  /*0500*/  @P0 IMAD.MOV.U32 R4, RZ, RZ, R20 ;  /* 0x000000ffff040224 */ /* 0x000fc400078e0014 */
[----:B------:R-:W-:Y:S01]  /*0510*/  @P2 IMAD.MOV.U32 R5, RZ, RZ, R17 ;  /* 0x000000ffff052224 */ /* 0x000fe200078e0011 */
[----:B------:R-:W-:Y:S01]  /*0520*/  @P1 MOV R5, R18 ;  /* 0x0000001200051202 */ /* 0x000fe20000000f00 */
[----:B------:R-:W-:Y:S01]  /*0530*/  @P3 IMAD.MOV.U32 R4, RZ, RZ, R16 ;  /* 0x000000ffff043224 */ /* 0x000fe200078e0010 */
[----:B------:R-:W-:Y:S01]  /*0540*/  @P5 MOV R4, R0 ;  /* 0x0000000000045202 */ /* 0x000fe20000000f00 */
[----:B------:R-:W-:Y:S02]  /*0550*/  @P0 IMAD.MOV.U32 R5, RZ, RZ, R19 ;  /* 0x000000ffff050224 */ /* 0x000fe400078e0013 */
[----:B------:R-:W-:Y:S02]  /*0560*/  @P3 IMAD.MOV.U32 R5, RZ, RZ, R20 ;  /* 0x000000ffff053224 */ /* 0x000fe400078e0014 */
[----:B------:R-:W-:Y:S02]  /*0570*/  @P5 IMAD.MOV.U32 R5, RZ, RZ, R16 ;  /* 0x000000ffff055224 */ /* 0x000fe400078e0010 */
[----:B------:R-:W-:-:S02]  /*0580*/  @P4 IMAD.MOV.U32 R5, RZ, RZ, R0 ;  /* 0x000000ffff054224 */ /* 0x000fc400078e0000 */
[----:B------:R-:W-:Y:S01]  /*0590*/  IMAD.MOV.U32 R7, RZ, RZ, R4 ;  /* 0x000000ffff077224 */ /* 0x000fe200078e0004 */
[----:B------:R-:W-:Y:S06]  /*05a0*/  @!P6 BRA `(.L_x_4) ;  /* 0x00000000002ce947 */ /* 0x000fec0003800000 */
[----:B------:R-:W-:Y:S02]  /*05b0*/  @P2 IMAD.MOV.U32 R4, RZ, RZ, R11 ;  /* 0x000000ffff042224 */ /* 0x000fe400078e000b */
[----:B------:R-:W-:Y:S02]  /*05c0*/  @P1 IMAD.MOV.U32 R4, RZ, RZ, R17 ;  /* 0x000000ffff041224 */ /* 0x000fe400078e0011 */
[----:B------:R-:W-:Y:S01]  /*05d0*/  @P0 IMAD.MOV.U32 R4, RZ, RZ, R18 ;  /* 0x000000ffff040224 */ /* 0x000fe200078e0012 */
[----:B------:R-:W-:Y:S01]  /*05e0*/  ISETP.EQ.AND P0, PT, R12, 0x8, PT ;  /* 0x000000080c00780c */ /* 0x000fe20003f02270 */
[----:B------:R-:W-:Y:S01]  /*05f0*/  @P3 IMAD.MOV.U32 R4, RZ, RZ, R19 ;  /* 0x000000ffff043224 */ /* 0x000fe200078e0013 */
[----:B------:R-:W-:Y:S01]  /*0600*/  @P5 MOV R4, R20 ;  /* 0x0000001400045202 */ /* 0x000fe20000000f00 */
[----:B------:R-:W-:Y:S01]  /*0610*/  @P4 IMAD.MOV.U32 R4, RZ, RZ, R16 ;  /* 0x000000ffff044224 */ /* 0x000fe200078e0010 */
[----:B------:R-:W-:-:S04]  /*0620*/  LOP3.LUT R12, R3, 0x1f, RZ, 0xc0, !PT ;  /* 0x0000001f030c7812 */ /* 0x000fc800078ec0ff */
[----:B------:R-:W-:-:S05]  /*0630*/  SHF.L.W.U32.HI R7, R5, R12, R7 ;  /* 0x0000000c05077219 */ /* 0x000fca0000010e07 */
[----:B------:R-:W-:-:S05]  /*0640*/  @P0 IMAD.MOV.U32 R4, RZ, RZ, R0 ;  /* 0x000000ffff040224 */ /* 0x000fca00078e0000 */
[----:B------:R-:W-:-:S07]  /*0650*/  SHF.L.W.U32.HI R5, R4, R12, R5 ;  /* 0x0000000c04057219 */ /* 0x000fce0000010e05 */
.L_x_4:
[----:B------:R-:W-:Y:S05]  /*0660*/  BSYNC.RECONVERGENT B1 ;  /* 0x0000000000017941 */ /* 0x000fea0003800200 */
.L_x_3:
[C---:B------:R-:W-:Y:S01]  /*0670*/  SHF.L.W.U32.HI R3, R5.reuse, 0x2, R7 ;  /* 0x0000000205037819 */ /* 0x040fe20000010e07 */
[----:B------:R-:W-:Y:S01]  /*0680*/  IMAD.SHL.U32 R5, R5, 0x4, RZ ;  /* 0x0000000405057824 */ /* 0x000fe200078e00ff */
[----:B------:R-:W-:Y:S01]  /*0690*/  UMOV UR6, 0x54442d19 ;  /* 0x54442d1900067882 */ /* 0x000fe20000000000 */
[----:B------:R-:W-:Y:S01]  /*06a0*/  UMOV UR7, 0x3bf921fb ;  /* 0x3bf921fb00077882 */ /* 0x000fe20000000000 */
[----:B------:R-:W-:Y:S02]  /*06b0*/  SHF.R.S32.HI R0, RZ, 0x1f, R3 ;  /* 0x0000001fff007819 */ /* 0x000fe40000011403 */
[----:B------:R-:W-:Y:S02]  /*06c0*/  ISETP.GE.AND P0, PT, R10, RZ, PT ;  /* 0x000000ff0a00720c */ /* 0x000fe40003f06270 */
[C---:B------:R-:W-:Y:S02]  /*06d0*/  LOP3.LUT R4, R0.reuse, R5, RZ, 0x3c, !PT ;  /* 0x0000000500047212 */ /* 0x040fe400078e3cff */
[----:B------:R-:W-:-:S02]  /*06e0*/  LOP3.LUT R5, R0, R3, RZ, 0x3c, !PT ;  /* 0x0000000300057212 */ /* 0x000fc400078e3cff */
[----:B------:R-:W-:Y:S02]  /*06f0*/  SHF.R.U32.HI R0, RZ, 0x1e, R7 ;  /* 0x0000001eff007819 */ /* 0x000fe40000011607 */
[C---:B------:R-:W-:Y:S02]  /*0700*/  LOP3.LUT R7, R3.reuse, R10, RZ, 0x3c, !PT ;  /* 0x0000000a03077212 */ /* 0x040fe400078e3cff */
[----:B------:R-:W0:Y:S01]  /*0710*/  I2F.F64.S64 R4, R4 ;  /* 0x0000000400047312 */ /* 0x000e220000301c00 */
[----:B------:R-:W-:Y:S02]  /*0720*/  LEA.HI R0, R3, R0, RZ, 0x1 ;  /* 0x0000000003007211 */ /* 0x000fe400078f08ff */
[----:B------:R-:W-:-:S03]  /*0730*/  ISETP.GE.AND P1, PT, R7, RZ, PT ;  /* 0x000000ff0700720c */ /* 0x000fc60003f26270 */
[----:B------:R-:W-:-:S04]  /*0740*/  IMAD.MOV R3, RZ, RZ, -R0 ;  /* 0x000000ffff037224 */ /* 0x000fc800078e0a00 */
[----:B------:R-:W-:Y:S01]  /*0750*/  @!P0 IMAD.MOV.U32 R0, RZ, RZ, R3 ;  /* 0x000000ffff008224 */ /* 0x000fe200078e0003 */
[----:B0-----:R-:W-:-:S10]  /*0760*/  DMUL R12, R4, UR6 ;  /* 0x00000006040c7c28 */ /* 0x001fd40008000000 */
[----:B------:R-:W0:Y:S02]  /*0770*/  F2F.F32.F64 R12, R12 ;  /* 0x0000000c000c7310 */ /* 0x000e240000301000 */
[----:B0-----:R-:W-:-:S07]  /*0780*/  FSEL R3, -R12, R12, !P1 ;  /* 0x0000000c0c037208 */ /* 0x001fce0004800100 */
.L_x_1:
[----:B------:R-:W-:Y:S05]  /*0790*/  BSYNC.RECONVERGENT B0 ;  /* 0x0000000000007941 */ /* 0x000fea0003800200 */
.L_x_0:
[----:B------:R-:W-:Y:S02]  /*07a0*/  IMAD.MOV.U32 R15, RZ, RZ, 0x37cbac00 ;  /* 0x37cbac00ff0f7424 */ /* 0x000fe400078e00ff */
[----:B------:R-:W-:Y:S01]  /*07b0*/  FMUL R4, R3, R3 ;  /* 0x0000000303047220 */ /* 0x000fe20000400000 */
[----:B------:R-:W-:Y:S01]  /*07c0*/  LOP3.LUT R7, R0, 0x1, RZ, 0xc0, !PT ;  /* 0x0000000100077812 */ /* 0x000fe200078ec0ff */
[----:B------:R-:W-:Y:S01]  /*07d0*/  IMAD.MOV.U32 R12, RZ, RZ, 0x3effffff ;  /* 0x3effffffff0c7424 */ /* 0x000fe200078e00ff */
[----:B------:R-:W-:Y:S01]  /*07e0*/  MOV R14, 0x3d2aaabb ;  /* 0x3d2aaabb000e7802 */ /* 0x000fe20000000f00 */
[----:B------:R-:W-:Y:S01]  /*07f0*/  FFMA R5, R4, R15, -0.0013887860113754868507 ;  /* 0xbab607ed04057423 */ /* 0x000fe2000000000f */
[----:B------:R-:W-:Y:S01]  /*0800*/  ISETP.NE.U32.AND P0, PT, R7, 0x1, PT ;  /* 0x000000010700780c */ /* 0x000fe20003f05070 */
[----:B------:R-:W-:Y:S01]  /*0810*/  BSSY.RECONVERGENT B0, `(.L_x_5) ;  /* 0x0000068000007945 */ /* 0x000fe20003800200 */
[----:B------:R-:W-:Y:S02]  /*0820*/  LOP3.LUT P1, RZ, R0, 0x2, RZ, 0xc0, !PT ;  /* 0x0000000200ff7812 */ /* 0x000fe4000782c0ff */
[----:B------:R-:W-:-:S02]  /*0830*/  FSEL R5, R5, -0.00019574658654164522886, !P0 ;  /* 0xb94d415305057808 */ /* 0x000fc40004000000 */
[----:B------:R-:W-:Y:S02]  /*0840*/  FSEL R7, R14, 0.0083327032625675201416, !P0 ;  /* 0x3c0885e40e077808 */ /* 0x000fe40004000000 */
[----:B------:R-:W-:Y:S02]  /*0850*/  FSEL R0, R3, 1, P0 ;  /* 0x3f80000003007808 */ /* 0x000fe40000000000 */
[----:B------:R-:W-:Y:S01]  /*0860*/  FSEL R22, -R12, -0.16666662693023681641, !P0 ;  /* 0xbe2aaaa80c167808 */ /* 0x000fe20004000100 */
[----:B------:R-:W-:Y:S01]  /*0870*/  FFMA R5, R4, R5, R7 ;  /* 0x0000000504057223 */ /* 0x000fe20000000007 */
[----:B------:R-:W-:Y:S01]  /*0880*/  FSETP.GE.AND P0, PT, |R10|, 105615, PT ;  /* 0x47ce47800a00780b */ /* 0x000fe20003f06200 */
[C---:B------:R-:W-:Y:S02]  /*0890*/  FFMA R13, R4.reuse, R0, RZ ;  /* 0x00000000040d7223 */ /* 0x040fe400000000ff */
[----:B------:R-:W-:-:S04]  /*08a0*/  FFMA R5, R4, R5, R22 ;  /* 0x0000000504057223 */ /* 0x000fc80000000016 */
[----:B------:R-:W-:-:S04]  /*08b0*/  FFMA R13, R13, R5, R0 ;  /* 0x000000050d0d7223 */ /* 0x000fc80000000000 */
[----:B------:R-:W-:Y:S02]  /*08c0*/  @P1 FADD R13, RZ, -R13 ;  /* 0x8000000dff0d1221 */ /* 0x000fe40000000000 */
[----:B------:R-:W-:Y:S05]  /*08d0*/  @!P0 BRA `(.L_x_6) ;  /* 0x00000004006c8947 */ /* 0x000fea0003800000 */
[----:B------:R-:W-:-:S13]  /*08e0*/  FSETP.NEU.AND P0, PT, |R10|, +INF , PT ;  /* 0x7f8000000a00780b */ /* 0x000fda0003f0d200 */
[----:B------:R-:W-:Y:S01]  /*08f0*/  @!P0 FMUL R2, RZ, R10 ;  /* 0x0000000aff028220 */ /* 0x000fe20000400000 */
[----:B------:R-:W-:Y:S01]  /*0900*/  @!P0 IMAD.MOV.U32 R6, RZ, RZ, RZ ;  /* 0x000000ffff068224 */ /* 0x000fe200078e00ff */
[----:B------:R-:W-:Y:S06]  /*0910*/  @!P0 BRA `(.L_x_6) ;  /* 0x00000004005c8947 */ /* 0x000fec0003800000 */
[----:B------:R-:W0:Y:S01]  /*0920*/  LDC.64 R2, c[0x4][RZ] ;  /* 0x01000000ff027b82 */ /* 0x000e220000000a00 */
[----:B------:R-:W-:Y:S01]  /*0930*/  IMAD.SHL.U32 R0, R10, 0x100, RZ ;  /* 0x000001000a007824 */ /* 0x000fe200078e00ff */
[----:B------:R-:W-:Y:S01]  /*0940*/  UMOV UR5, URZ ;  /* 0x000000ff00057c82 */ /* 0x000fe20008000000 */
[----:B------:R-:W-:Y:S02]  /*0950*/  IMAD.MOV.U32 R21, RZ, RZ, RZ ;  /* 0x000000ffff157224 */ /* 0x000fe400078e00ff */
[----:B------:R-:W-:Y:S01]  /*0960*/  IMAD.MOV.U32 R23, RZ, RZ, RZ ;  /* 0x000000ffff177224 */ /* 0x000fe200078e00ff */
[----:B------:R-:W-:-:S07]  /*0970*/  LOP3.LUT R25, R0, 0x80000000, RZ, 0xfc, !PT ;  /* 0x8000000000197812 */ /* 0x000fce00078efcff */
.L_x_7:
[----:B0-----:R-:W-:-:S06]  /*0980*/  IMAD.WIDE.U32 R4, R23, 0x4, R2 ;  /* 0x0000000417047825 */ /* 0x001fcc00078e0002 */
[----:B------:R-:W2:Y:S01]  /*0990*/  LDG.E.CONSTANT R4, desc[UR8][R4.64] ;  /* 0x0000000804047981 */ /* 0x000ea2000c1e9900 */
[C---:B------:R-:W-:Y:S01]  /*09a0*/  IMAD.SHL.U32 R0, R23.reuse, 0x4, RZ ;  /* 0x0000000417007824 */ /* 0x040fe200078e00ff */
[----:B------:R-:W-:-:S04]  /*09b0*/  IADD3 R23, PT, PT, R23, 0x1, RZ ;  /* 0x0000000117177810 */ /* 0x000fc80007ffe0ff */
[C---:B------:R-:W-:Y:S02]  /*09c0*/  ISETP.EQ.AND P0, PT, R0.reuse, RZ, PT ;  /* 0x000000ff0000720c */ /* 0x040fe40003f02270 */
[C---:B------:R-:W-:Y:S02]  /*09d0*/  ISETP.EQ.AND P5, PT, R0.reuse, 0x4, PT ;  /* 0x000000040000780c */ /* 0x040fe40003fa2270 */
[C---:B------:R-:W-:Y:S02]  /*09e0*/  ISETP.EQ.AND P4, PT, R0.reuse, 0x8, PT ;  /* 0x000000080000780c */ /* 0x040fe40003f82270 */
[C---:B------:R-:W-:Y:S02]  /*09f0*/  ISETP.EQ.AND P3, PT, R0.reuse, 0xc, PT ;  /* 0x0000000c0000780c */ /* 0x040fe40003f62270 */
[C---:B------:R-:W-:Y:S02]  /*0a00*/  ISETP.EQ.AND P2, PT, R0.reuse, 0x10, PT ;  /* 0x000000100000780c */ /* 0x040fe40003f42270 */
[----:B------:R-:W-:Y:S01]  /*0a10*/  ISETP.EQ.AND P1, PT, R0, 0x14, PT ;  /* 0x000000140000780c */ /* 0x000fe20003f22270 */
[----:B--2---:R-:W-:-:S03]  /*0a20*/  IMAD.WIDE.U32 R6, R4, R25, RZ ;  /* 0x0000001904067225 */ /* 0x004fc600078e00ff */
[----:B------:R-:W-:-:S04]  /*0a30*/  IADD3 R0, P6, PT, R6, R21, RZ ;  /* 0x0000001506007210 */ /* 0x000fc80007fde0ff */
[----:B------:R-:W-:Y:S01]  /*0a40*/  IADD3.X R21, PT, PT, R7, UR5, RZ, P6, !PT ;  /* 0x0000000507157c10 */ /* 0x000fe2000b7fe4ff */
[--C-:B------:R-:W-:Y:S01]  /*0a50*/  @P0 IMAD.MOV.U32 R11, RZ, RZ, R0.reuse ;  /* 0x000000ffff0b0224 */ /* 0x100fe200078e0000 */
[----:B------:R-:W-:Y:S01]  /*0a60*/  ISETP.NE.AND P6, PT, R23, 0x6, PT ;  /* 0x000000061700780c */ /* 0x000fe20003fc5270 */
[--C-:B------:R-:W-:Y:S02]  /*0a70*/  @P5 IMAD.MOV.U32 R17, RZ, RZ, R0.reuse ;  /* 0x000000ffff115224 */ /* 0x100fe400078e0000 */
[--C-:B------:R-:W-:Y:S02]  /*0a80*/  @P4 IMAD.MOV.U32 R18, RZ, RZ, R0.reuse ;  /* 0x000000ffff124224 */ /* 0x100fe400078e0000 */
[--C-:B------:R-:W-:Y:S02]  /*0a90*/  @P3 IMAD.MOV.U32 R19, RZ, RZ, R0.reuse ;  /* 0x000000ffff133224 */ /* 0x100fe400078e0000 */
[--C-:B------:R-:W-:Y:S02]  /*0aa0*/  @P2 IMAD.MOV.U32 R20, RZ, RZ, R0.reuse ;  /* 0x000000ffff142224 */ /* 0x100fe400078e0000 */
[----:B------:R-:W-:-:S04]  /*0ab0*/  @P1 IMAD.MOV.U32 R16, RZ, RZ, R0 ;  /* 0x000000ffff101224 */ /* 0x000fc800078e0000 */
[----:B------:R-:W-:Y:S05]  /*0ac0*/  @P6 BRA `(.L_x_7) ;  /* 0xfffffffc00ac6947 */ /* 0x000fea000383ffff */
[----:B------:R-:W-:Y:S01]  /*0ad0*/  SHF.R.U32.HI R4, RZ, 0x17, R10 ;  /* 0x00000017ff047819 */ /* 0x000fe2000001160a */
[----:B------:R-:W-:Y:S03]  /*0ae0*/  BSSY.RECONVERGENT B1, `(.L_x_8) ;  /* 0x0000028000017945 */ /* 0x000fe60003800200 */
[C---:B------:R-:W-:Y:S02]  /*0af0*/  LOP3.LUT R0, R4.reuse, 0xe0, RZ, 0xc0, !PT ;  /* 0x000000e004007812 */ /* 0x040fe400078ec0ff */
[----:B------:R-:W-:Y:S02]  /*0b00*/  LOP3.LUT P6, RZ, R4, 0x1f, RZ, 0xc0, !PT ;  /* 0x0000001f04ff7812 */ /* 0x000fe400078cc0ff */
[----:B------:R-:W-:-:S04]  /*0b10*/  IADD3 R0, PT, PT, R0, -0x80, RZ ;  /* 0xffffff8000007810 */ /* 0x000fc80007ffe0ff */
[----:B------:R-:W-:-:S05]  /*0b20*/  SHF.R.U32.HI R0, RZ, 0x5, R0 ;  /* 0x00000005ff007819 */ /* 0x000fca0000011600 */
[----:B------:R-:W-:-:S05]  /*0b30*/  IMAD.U32 R5, R0, -0x4, RZ ;  /* 0xfffffffc00057824 */ /* 0x000fca00078e00ff */
[C---:B------:R-:W-:Y:S02]  /*0b40*/  ISETP.EQ.AND P3, PT, R5.reuse, -0x18, PT ;  /* 0xffffffe80500780c */ /* 0x040fe40003f62270 */
[C---:B------:R-:W-:Y:S02]  /*0b50*/  ISETP.EQ.AND P4, PT, R5.reuse, -0x14, PT ;  /* 0xffffffec0500780c */ /* 0x040fe40003f82270 */
[C---:B------:R-:W-:Y:S02]  /*0b60*/  ISETP.EQ.AND P2, PT, R5.reuse, -0x10, PT ;  /* 0xfffffff00500780c */ /* 0x040fe40003f42270 */
[C---:B------:R-:W-:Y:S02]  /*0b70*/  ISETP.EQ.AND P1, PT, R5.reuse, -0xc, PT ;  /* 0xfffffff40500780c */ /* 0x040fe40003f22270 */
[C---:B------:R-:W-:Y:S02]  /*0b80*/  ISETP.EQ.AND P0, PT, R5.reuse, -0x8, PT ;  /* 0xfffffff80500780c */ /* 0x040fe40003f02270 */
[----:B------:R-:W-:-:S03]  /*0b90*/  ISETP.EQ.AND P5, PT, R5, 0x4, PT ;  /* 0x000000040500780c */ /* 0x000fc60003fa2270 */
[--C-:B------:R-:W-:Y:S01]  /*0ba0*/  @P3 IMAD.MOV.U32 R0, RZ, RZ, R11.reuse ;  /* 0x000000ffff003224 */ /* 0x100fe200078e000b */
[C---:B------:R-:W-:Y:S01]  /*0bb0*/  ISETP.EQ.AND P3, PT, R5.reuse, -0x4, PT ;  /* 0xfffffffc0500780c */ /* 0x040fe20003f62270 */
[----:B------:R-:W-:Y:S02]  /*0bc0*/  @P4 IMAD.MOV.U32 R2, RZ, RZ, R11 ;  /* 0x000000ffff024224 */ /* 0x000fe400078e000b */
[--C-:B------:R-:W-:Y:S01]  /*0bd0*/  @P4 IMAD.MOV.U32 R0, RZ, RZ, R17.reuse ;  /* 0x000000ffff004224 */ /* 0x100fe200078e0011 */
[----:B------:R-:W-:Y:S01]  /*0be0*/  ISETP.EQ.AND P4, PT, R5, RZ, PT ;  /* 0x000000ff0500720c */ /* 0x000fe20003f82270 */
[----:B------:R-:W-:Y:S01]  /*0bf0*/  @P2 IMAD.MOV.U32 R2, RZ, RZ, R17 ;  /* 0x000000ffff022224 */ /* 0x000fe200078e0011 */
[----:B------:R-:W-:Y:S01]  /*0c00*/  @P1 MOV R2, R18 ;  /* 0x0000001200021202 */ /* 0x000fe20000000f00 */
[----:B------:R-:W-:Y:S02]  /*0c10*/  @P2 IMAD.MOV.U32 R0, RZ, RZ, R18 ;  /* 0x000000ffff002224 */ /* 0x000fe400078e0012 */
[----:B------:R-:W-:-:S02]  /*0c20*/  @P1 IMAD.MOV.U32 R0, RZ, RZ, R19 ;  /* 0x000000ffff001224 */ /* 0x000fc400078e0013 */
[----:B------:R-:W-:Y:S02]  /*0c30*/  @P0 IMAD.MOV.U32 R2, RZ, RZ, R19 ;  /* 0x000000ffff020224 */ /* 0x000fe400078e0013 */
[--C-:B------:R-:W-:Y:S02]  /*0c40*/  @P0 IMAD.MOV.U32 R0, RZ, RZ, R20.reuse ;  /* 0x000000ffff000224 */ /* 0x100fe400078e0014 */
[----:B------:R-:W-:Y:S02]  /*0c50*/  @P3 IMAD.MOV.U32 R2, RZ, RZ, R20 ;  /* 0x000000ffff023224 */ /* 0x000fe400078e0014 */
[--C-:B------:R-:W-:Y:S01]  /*0c60*/  @P3 IMAD.MOV.U32 R0, RZ, RZ, R16.reuse ;  /* 0x000000ffff003224 */ /* 0x100fe200078e0010 */
[----:B------:R-:W-:Y:S01]  /*0c70*/  @P4 MOV R0, R21 ;  /* 0x0000001500004202 */ /* 0x000fe20000000f00 */
[----:B------:R-:W-:Y:S02]  /*0c80*/  @P4 IMAD.MOV.U32 R2, RZ, RZ, R16 ;  /* 0x000000ffff024224 */ /* 0x000fe400078e0010 */
[----:B------:R-:W-:Y:S01]  /*0c90*/  @P5 IMAD.MOV.U32 R2, RZ, RZ, R21 ;  /* 0x000000ffff025224 */ /* 0x000fe200078e0015 */
[----:B------:R-:W-:Y:S06]  /*0ca0*/  @!P6 BRA `(.L_x_9) ;  /* 0x00000000002ce947 */ /* 0x000fec0003800000 */
[----:B------:R-:W-:Y:S02]  /*0cb0*/  @P2 IMAD.MOV.U32 R3, RZ, RZ, R11 ;  /* 0x000000ffff032224 */ /* 0x000fe400078e000b */
[----:B------:R-:W-:Y:S02]  /*0cc0*/  @P1 IMAD.MOV.U32 R3, RZ, RZ, R17 ;  /* 0x000000ffff031224 */ /* 0x000fe400078e0011 */
[----:B------:R-:W-:Y:S01]  /*0cd0*/  @P0 IMAD.MOV.U32 R3, RZ, RZ, R18 ;  /* 0x000000ffff030224 */ /* 0x000fe200078e0012 */
[----:B------:R-:W-:Y:S01]  /*0ce0*/  ISETP.EQ.AND P0, PT, R5, 0x8, PT ;  /* 0x000000080500780c */ /* 0x000fe20003f02270 */
[----:B------:R-:W-:Y:S01]  /*0cf0*/  @P3 IMAD.MOV.U32 R3, RZ, RZ, R19 ;  /* 0x000000ffff033224 */ /* 0x000fe200078e0013 */
[----:B------:R-:W-:Y:S01]  /*0d00*/  LOP3.LUT R5, R4, 0x1f, RZ, 0xc0, !PT ;  /* 0x0000001f04057812 */ /* 0x000fe200078ec0ff */
[----:B------:R-:W-:Y:S01]  /*0d10*/  @P4 IMAD.MOV.U32 R3, RZ, RZ, R20 ;  /* 0x000000ffff034224 */ /* 0x000fe200078e0014 */
[----:B------:R-:W-:Y:S02]  /*0d20*/  @P5 MOV R3, R16 ;  /* 0x0000001000035202 */ /* 0x000fe40000000f00 */
[----:B------:R-:W-:-:S07]  /*0d30*/  SHF.L.W.U32.HI R0, R2, R5, R0 ;  /* 0x0000000502007219 */ /* 0x000fce0000010e00 */
[----:B------:R-:W-:-:S05]  /*0d40*/  @P0 IMAD.MOV.U32 R3, RZ, RZ, R21 ;  /* 0x000000ffff030224 */ /* 0x000fca00078e0015 */
[----:B------:R-:W-:-:S07]  /*0d50*/  SHF.L.W.U32.HI R2, R3, R5, R2 ;  /* 0x0000000503027219 */ /* 0x000fce0000010e02 */
.L_x_9:
[----:B------:R-:W-:Y:S05]  /*0d60*/  BSYNC.RECONVERGENT B1 ;  /* 0x0000000000017941 */ /* 0x000fea0003800200 */
.L_x_8:
        /* <DEDUP_REMOVED lines=18> */
.L_x_6:
[----:B------:R-:W-:Y:S05]  /*0e90*/  BSYNC.RECONVERGENT B0 ;  /* 0x0000000000007941 */ /* 0x000fea0003800200 */
.L_x_5:
[----:B------:R-:W-:Y:S01]  /*0ea0*/  FMUL R3, R2, R2 ;  /* 0x0000000202037220 */ /* 0x000fe20000400000 */
[C---:B------:R-:W-:Y:S01]  /*0eb0*/  LOP3.LUT R0, R6.reuse, 0x1, RZ, 0xc0, !PT ;  /* 0x0000000106007812 */ /* 0x040fe200078ec0ff */
[----:B------:R-:W-:Y:S01]  /*0ec0*/  VIADD R6, R6, 0x1 ;  /* 0x0000000106067836 */ /* 0x000fe20000000000 */
[----:B------:R-:W-:Y:S01]  /*0ed0*/  UIADD3 UR4, UPT, UPT, UR4, 0x1, URZ ;  /* 0x0000000104047890 */ /* 0x000fe2000fffe0ff */
[----:B------:R-:W-:Y:S01]  /*0ee0*/  FFMA R15, R3, R15, -0.0013887860113754868507 ;  /* 0xbab607ed030f7423 */ /* 0x000fe2000000000f */
[----:B------:R-:W-:Y:S02]  /*0ef0*/  ISETP.NE.U32.AND P0, PT, R0, 0x1, PT ;  /* 0x000000010000780c */ /* 0x000fe40003f05070 */
[----:B------:R-:W-:Y:S01]  /*0f00*/  LOP3.LUT P1, RZ, R6, 0x2, RZ, 0xc0, !PT ;  /* 0x0000000206ff7812 */ /* 0x000fe2000782c0ff */
[----:B------:R-:W-:Y:S01]  /*0f10*/  UISETP.NE.AND UP0, UPT, UR4, 0x64, UPT ;  /* 0x000000640400788c */ /* 0x000fe2000bf05270 */
[----:B------:R-:W-:Y:S02]  /*0f20*/  FSEL R14, R14, 0.0083327032625675201416, P0 ;  /* 0x3c0885e40e0e7808 */ /* 0x000fe40000000000 */
[----:B------:R-:W-:-:S02]  /*0f30*/  FSEL R4, R15, -0.00019574658654164522886, P0 ;  /* 0xb94d41530f047808 */ /* 0x000fc40000000000 */
[----:B------:R-:W-:Y:S02]  /*0f40*/  FSEL R0, R2, 1, !P0 ;  /* 0x3f80000002007808 */ /* 0x000fe40004000000 */
[----:B------:R-:W-:Y:S01]  /*0f50*/  FSEL R7, -R12, -0.16666662693023681641, P0 ;  /* 0xbe2aaaa80c077808 */ /* 0x000fe20000000100 */
[C---:B------:R-:W-:Y:S02]  /*0f60*/  FFMA R4, R3.reuse, R4, R14 ;  /* 0x0000000403047223 */ /* 0x040fe4000000000e */
[C---:B------:R-:W-:Y:S02]  /*0f70*/  FFMA R5, R3.reuse, R0, RZ ;  /* 0x0000000003057223 */ /* 0x040fe400000000ff */
[----:B------:R-:W-:-:S04]  /*0f80*/  FFMA R4, R3, R4, R7 ;  /* 0x0000000403047223 */ /* 0x000fc80000000007 */
[----:B------:R-:W-:-:S04]  /*0f90*/  FFMA R0, R5, R4, R0 ;  /* 0x0000000405007223 */ /* 0x000fc80000000000 */
[----:B------:R-:W-:-:S04]  /*0fa0*/  @P1 FADD R0, RZ, -R0 ;  /* 0x80000000ff001221 */ /* 0x000fc80000000000 */
[----:B------:R-:W-:-:S04]  /*0fb0*/  FMUL R0, R0, 0.5 ;  /* 0x3f00000000007820 */ /* 0x000fc80000400000 */
[----:B------:R-:W-:Y:S01]  /*0fc0*/  FFMA R10, R13, 0.5, R0 ;  /* 0x3f0000000d0a7823 */ /* 0x000fe20000000000 */
[----:B------:R-:W-:Y:S06]  /*0fd0*/  BRA.U UP0, `(.L_x_10) ;  /* 0xfffffff100407547 */ /* 0x000fec000b83ffff */
[----:B------:R-:W0:Y:S01]  /*0fe0*/  LDC.64 R2, c[0x0][0x388] ;  /* 0x0000e200ff027b82 */ /* 0x000e220000000a00 */
[----:B------:R-:W-:-:S04]  /*0ff0*/  FSETP.GT.AND P0, PT, R9, 0.5, PT ;  /* 0x3f0000000900780b */ /* 0x000fc80003f04000 */
[----:B------:R-:W-:Y:S01]  /*1000*/  FSEL R5, R10, R9, P0 ;  /* 0x000000090a057208 */ /* 0x000fe20000000000 */
[----:B0-----:R-:W-:-:S05]  /*1010*/  IMAD.WIDE R8, R8, 0x4, R2 ;  /* 0x0000000408087825 */ /* 0x001fca00078e0202 */
[----:B------:R-:W-:Y:S01]  /*1020*/  STG.E desc[UR8][R8.64], R5 ;  /* 0x0000000508007986 */ /* 0x000fe2000c101908 */
[----:B------:R-:W-:Y:S05]  /*1030*/  EXIT ;  /* 0x000000000000794d */ /* 0x000fea0003800000 */
.L_x_11:
[----:B------:R-:W-:-:S00]  /*1040*/  BRA `(.L_x_11) ;  /* 0xfffffffc00fc7947 */ /* 0x000fc0000383ffff */
[----:B------:R-:W-:-:S00]  /*1050*/  NOP ;  /* 0x0000000000007918 */ /* 0x000fc00000000000 */
        /* <DEDUP_REMOVED lines=10> */
.L_x_26:


//--------------------- .text._Z13divergeKernelPKfPfi --------------------------
	.section	.text._Z13divergeKernelPKfPfi,"ax",@progbits
	.align	128
        .global         _Z13divergeKernelPKfPfi
        .type           _Z13divergeKernelPKfPfi,@function
        .size           _Z13divergeKernelPKfPfi,(.L_x_27 - _Z13divergeKernelPKfPfi)
        .other          _Z13divergeKernelPKfPfi,@"STO_CUDA_ENTRY STV_DEFAULT"
_Z13divergeKernelPKfPfi:
.text._Z13divergeKernelPKfPfi:
        /* <DEDUP_REMOVED lines=12> */
[----:B------:R-:W-:Y:S01]  /*00c0*/  BSSY.RECONVERGENT B0, `(.L_x_12) ;  /* 0x00000f4000007945 */ /* 0x000fe20003800200 */
[----:B--2---:R-:W-:-:S13]  /*00d0*/  FSETP.GT.AND P0, PT, R9, 0.5, PT ;  /* 0x3f0000000900780b */ /* 0x004fda0003f04000 */
[----:B------:R-:W-:Y:S05]  /*00e0*/  @!P0 BRA `(.L_x_13) ;  /* 0x0000000c00c48947 */ /* 0x000fea0003800000 */
[----:B------:R-:W-:-:S07]  /*00f0*/  IMAD.MOV.U32 R15, RZ, RZ, RZ ;  /* 0x000000ffff0f7224 */ /* 0x000fce00078e00ff */
.L_x_24:
        /* <DEDUP_REMOVED lines=22> */
.L_x_16:
        /* <DEDUP_REMOVED lines=12> */
[C---:B------:R-:W-:Y:S01]  /*0320*/  ISETP.EQ.AND P5, PT, R11.reuse, 0x14, PT ;  /* 0x000000140b00780c */ /* 0x040fe20003fa2270 */
[----:B------:R-:W-:Y:S02]  /*0330*/  VIADD R11, R11, 0x4 ;  /* 0x000000040b0b7836 */ /* 0x000fe40000000000 */
[----:B--2---:R-:W-:-:S03]  /*0340*/  IMAD.WIDE.U32 R4, R4, R7, RZ ;  /* 0x0000000704047225 */ /* 0x004fc600078e00ff */
[----:B------:R-:W-:-:S04]  /*0350*/  IADD3 R3, P6, PT, R4, R0, RZ ;  /* 0x0000000004037210 */ /* 0x000fc80007fde0ff */
[----:B------:R-:W-:Y:S01]  /*0360*/  IADD3.X R0, PT, PT, R5, UR5, RZ, P6, !PT ;  /* 0x0000000505007c10 */ /* 0x000fe2000b7fe4ff */
[--C-:B------:R-:W-:Y:S02]  /*0370*/  @P0 IMAD.MOV.U32 R10, RZ, RZ, R3.reuse ;  /* 0x000000ffff0a0224 */ /* 0x100fe400078e0003 */
[----:B------:R-:W-:Y:S01]  /*0380*/  @P5 MOV R16, R3 ;  /* 0x0000000300105202 */ /* 0x000fe20000000f00 */
        /* <DEDUP_REMOVED lines=23> */
[----:B------:R-:W-:Y:S01]  /*0500*/  @P2 IMAD.MOV.U32 R4, RZ, RZ, R18 ;  /* 0x000000ffff042224 */ /* 0x000fe200078e0012 */
[----:B------:R-:W-:Y:S01]  /*0510*/  @P2 MOV R5, R17 ;  /* 0x0000001100052202 */ /* 0x000fe20000000f00 */
[----:B------:R-:W-:Y:S02]  /*0520*/  @P1 IMAD.MOV.U32 R4, RZ, RZ, R19 ;  /* 0x000000ffff041224 */ /* 0x000fe400078e0013 */
[----:B------:R-:W-:-:S02]  /*0530*/  @P0 IMAD.MOV.U32 R4, RZ, RZ, R20 ;  /* 0x000000ffff040224 */ /* 0x000fc400078e0014 */
[----:B------:R-:W-:Y:S02]  /*0540*/  @P1 IMAD.MOV.U32 R5, RZ, RZ, R18 ;  /* 0x000000ffff051224 */ /* 0x000fe400078e0012 */
[----:B------:R-:W-:Y:S01]  /*0550*/  @P3 MOV R4, R16 ;  /* 0x0000001000043202 */ /* 0x000fe20000000f00 */
[----:B------:R-:W-:Y:S02]  /*0560*/  @P5 IMAD.MOV.U32 R4, RZ, RZ, R0 ;  /* 0x000000ffff045224 */ /* 0x000fe400078e0000 */
[----:B------:R-:W-:Y:S02]  /*0570*/  @P0 IMAD.MOV.U32 R5, RZ, RZ, R19 ;  /* 0x000000ffff050224 */ /* 0x000fe400078e0013 */
[----:B------:R-:W-:Y:S02]  /*0580*/  @P3 IMAD.MOV.U32 R5, RZ, RZ, R20 ;  /* 0x000000ffff053224 */ /* 0x000fe400078e0014 */
[----:B------:R-:W-:Y:S02]  /*0590*/  @P5 IMAD.MOV.U32 R5, RZ, RZ, R16 ;  /* 0x000000ffff055224 */ /* 0x000fe400078e0010 */
[----:B------:R-:W-:-:S02]  /*05a0*/  @P4 IMAD.MOV.U32 R5, RZ, RZ, R0 ;  /* 0x000000ffff054224 */ /* 0x000fc400078e0000 */
[----:B------:R-:W-:Y:S01]  /*05b0*/  IMAD.MOV.U32 R7, RZ, RZ, R4 ;  /* 0x000000ffff077224 */ /* 0x000fe200078e0004 */
[----:B------:R-:W-:Y:S06]  /*05c0*/  @!P6 BRA `(.L_x_18) ;  /* 0x00000000002ce947 */ /* 0x000fec0003800000 */
[----:B------:R-:W-:Y:S01]  /*05d0*/  @P2 IMAD.MOV.U32 R4, RZ, RZ, R10 ;  /* 0x000000ffff042224 */ /* 0x000fe200078e000a */
[----:B------:R-:W-:Y:S01]  /*05e0*/  LOP3.LUT R12, R3, 0x1f, RZ, 0xc0, !PT ;  /* 0x0000001f030c7812 */ /* 0x000fe200078ec0ff */
[----:B------:R-:W-:Y:S01]  /*05f0*/  @P1 IMAD.MOV.U32 R4, RZ, RZ, R17 ;  /* 0x000000ffff041224 */ /* 0x000fe200078e0011 */
[----:B------:R-:W-:Y:S01]  /*0600*/  @P0 MOV R4, R18 ;  /* 0x0000001200040202 */ /* 0x000fe20000000f00 */
[----:B------:R-:W-:Y:S01]  /*0610*/  @P3 IMAD.MOV.U32 R4, RZ, RZ, R19 ;  /* 0x000000ffff043224 */ /* 0x000fe200078e0013 */
[----:B------:R-:W-:Y:S01]  /*0620*/  ISETP.EQ.AND P0, PT, R11, 0x8, PT ;  /* 0x000000080b00780c */ /* 0x000fe20003f02270 */
[----:B------:R-:W-:Y:S01]  /*0630*/  @P5 IMAD.MOV.U32 R4, RZ, RZ, R20 ;  /* 0x000000ffff045224 */ /* 0x000fe200078e0014 */
[----:B------:R-:W-:Y:S01]  /*0640*/  SHF.L.W.U32.HI R7, R5, R12, R7 ;  /* 0x0000000c05077219 */ /* 0x000fe20000010e07 */
[----:B------:R-:W-:-:S10]  /*0650*/  @P4 IMAD.MOV.U32 R4, RZ, RZ, R16 ;  /* 0x000000ffff044224 */ /* 0x000fd400078e0010 */
[----:B------:R-:W-:-:S05]  /*0660*/  @P0 IMAD.MOV.U32 R4, RZ, RZ, R0 ;  /* 0x000000ffff040224 */ /* 0x000fca00078e0000 */
[----:B------:R-:W-:-:S07]  /*0670*/  SHF.L.W.U32.HI R5, R4, R12, R5 ;  /* 0x0000000c04057219 */ /* 0x000fce0000010e05 */
.L_x_18:
[----:B------:R-:W-:Y:S05]  /*0680*/  BSYNC.RECONVERGENT B2 ;  /* 0x0000000000027941 */ /* 0x000fea0003800200 */
.L_x_17:
        /* <DEDUP_REMOVED lines=13> */
[----:B------:R-:W-:-:S05]  /*0760*/  IMAD.MOV R3, RZ, RZ, -R0 ;  /* 0x000000ffff037224 */ /* 0x000fca00078e0a00 */
[----:B------:R-:W-:Y:S01]  /*0770*/  @!P0 MOV R0, R3 ;  /* 0x0000000300008202 */ /* 0x000fe20000000f00 */
[----:B0-----:R-:W-:-:S10]  /*0780*/  DMUL R12, R4, UR4 ;  /* 0x00000004040c7c28 */ /* 0x001fd40008000000 */
[----:B------:R-:W0:Y:S02]  /*0790*/  F2F.F32.F64 R12, R12 ;  /* 0x0000000c000c7310 */ /* 0x000e240000301000 */
[----:B0-----:R-:W-:-:S07]  /*07a0*/  FSEL R3, -R12, R12, !P1 ;  /* 0x0000000c0c037208 */ /* 0x001fce0004800100 */
.L_x_15:
[----:B------:R-:W-:Y:S05]  /*07b0*/  BSYNC.RECONVERGENT B1 ;  /* 0x0000000000017941 */ /* 0x000fea0003800200 */
.L_x_14:
[----:B------:R-:W-:Y:S02]  /*07c0*/  IMAD.MOV.U32 R14, RZ, RZ, 0x37cbac00 ;  /* 0x37cbac00ff0e7424 */ /* 0x000fe400078e00ff */
[----:B------:R-:W-:Y:S01]  /*07d0*/  FMUL R5, R3, R3 ;  /* 0x0000000303057220 */ /* 0x000fe20000400000 */
[C---:B------:R-:W-:Y:S01]  /*07e0*/  LOP3.LUT R7, R0.reuse, 0x1, RZ, 0xc0, !PT ;  /* 0x0000000100077812 */ /* 0x040fe200078ec0ff */
[----:B------:R-:W-:Y:S01]  /*07f0*/  IMAD.MOV.U32 R13, RZ, RZ, 0x3d2aaabb ;  /* 0x3d2aaabbff0d7424 */ /* 0x000fe200078e00ff */
[----:B------:R-:W-:Y:S01]  /*0800*/  LOP3.LUT P1, RZ, R0, 0x2, RZ, 0xc0, !PT ;  /* 0x0000000200ff7812 */ /* 0x000fe2000782c0ff */
[----:B------:R-:W-:Y:S01]  /*0810*/  FFMA R4, R5, R14, -0.0013887860113754868507 ;  /* 0xbab607ed05047423 */ /* 0x000fe2000000000e */
[----:B------:R-:W-:Y:S01]  /*0820*/  ISETP.NE.U32.AND P0, PT, R7, 0x1, PT ;  /* 0x000000010700780c */ /* 0x000fe20003f05070 */
[----:B------:R-:W-:Y:S01]  /*0830*/  IMAD.MOV.U32 R11, RZ, RZ, 0x3effffff ;  /* 0x3effffffff0b7424 */ /* 0x000fe200078e00ff */
[----:B------:R-:W-:Y:S02]  /*0840*/  BSSY.RECONVERGENT B1, `(.L_x_19) ;  /* 0x0000067000017945 */ /* 0x000fe40003800200 */
        /* <DEDUP_REMOVED lines=16> */
[----:B------:R-:W-:Y:S02]  /*0950*/  IMAD.SHL.U32 R0, R9, 0x100, RZ ;  /* 0x0000010009007824 */ /* 0x000fe400078e00ff */
[----:B------:R-:W-:Y:S02]  /*0960*/  HFMA2 R23, -RZ, RZ, 0, 0 ;  /* 0x00000000ff177431 */ /* 0x000fe400000001ff */
[----:B------:R-:W-:Y:S01]  /*0970*/  IMAD.MOV.U32 R21, RZ, RZ, RZ ;  /* 0x000000ffff157224 */ /* 0x000fe200078e00ff */
[----:B------:R-:W-:Y:S01]  /*0980*/  UMOV UR4, URZ ;  /* 0x000000ff00047c82 */ /* 0x000fe20008000000 */
[----:B------:R-:W-:-:S07]  /*0990*/  LOP3.LUT R25, R0, 0x80000000, RZ, 0xfc, !PT ;  /* 0x8000000000197812 */ /* 0x000fce00078efcff */
.L_x_21:
[----:B0-----:R-:W-:-:S06]  /*09a0*/  IMAD.WIDE.U32 R4, R23, 0x4, R2 ;  /* 0x0000000417047825 */ /* 0x001fcc00078e0002 */
[----:B------:R-:W2:Y:S01]  /*09b0*/  LDG.E.CONSTANT R4, desc[UR6][R4.64] ;  /* 0x0000000604047981 */ /* 0x000ea2000c1e9900 */
[C---:B------:R-:W-:Y:S02]  /*09c0*/  IMAD.SHL.U32 R0, R23.reuse, 0x4, RZ ;  /* 0x0000000417007824 */ /* 0x040fe400078e00ff */
[----:B------:R-:W-:-:S03]  /*09d0*/  VIADD R23, R23, 0x1 ;  /* 0x0000000117177836 */ /* 0x000fc60000000000 */
        /* <DEDUP_REMOVED lines=11> */
[--C-:B------:R-:W-:Y:S01]  /*0a90*/  @P5 IMAD.MOV.U32 R17, RZ, RZ, R0.reuse ;  /* 0x000000ffff115224 */ /* 0x100fe200078e0000 */
[----:B------:R-:W-:Y:S01]  /*0aa0*/  @P2 MOV R20, R0 ;  /* 0x0000000000142202 */ /* 0x000fe20000000f00 */
[--C-:B------:R-:W-:Y:S02]  /*0ab0*/  @P4 IMAD.MOV.U32 R18, RZ, RZ, R0.reuse ;  /* 0x000000ffff124224 */ /* 0x100fe400078e0000 */
[--C-:B------:R-:W-:Y:S02]  /*0ac0*/  @P3 IMAD.MOV.U32 R19, RZ, RZ, R0.reuse ;  /* 0x000000ffff133224 */ /* 0x100fe400078e0000 */
[----:B------:R-:W-:-:S06]  /*0ad0*/  @P1 IMAD.MOV.U32 R16, RZ, RZ, R0 ;  /* 0x000000ffff101224 */ /* 0x000fcc00078e0000 */
[----:B------:R-:W-:Y:S05]  /*0ae0*/  @P6 BRA `(.L_x_21) ;  /* 0xfffffffc00ac6947 */ /* 0x000fea000383ffff */
        /* <DEDUP_REMOVED lines=16> */
[----:B------:R-:W-:Y:S01]  /*0bf0*/  @P4 IMAD.MOV.U32 R0, RZ, RZ, R17 ;  /* 0x000000ffff004224 */ /* 0x000fe200078e0011 */
[----:B------:R-:W-:Y:S01]  /*0c00*/  ISETP.EQ.AND P4, PT, R5, RZ, PT ;  /* 0x000000ff0500720c */ /* 0x000fe20003f82270 */
[--C-:B------:R-:W-:Y:S01]  /*0c10*/  @P2 IMAD.MOV.U32 R0, RZ, RZ, R18.reuse ;  /* 0x000000ffff002224 */ /* 0x100fe200078e0012 */
[----:B------:R-:W-:Y:S01]  /*0c20*/  @P2 MOV R2, R17 ;  /* 0x0000001100022202 */ /* 0x000fe20000000f00 */
[----:B------:R-:W-:Y:S02]  /*0c30*/  @P1 IMAD.MOV.U32 R2, RZ, RZ, R18 ;  /* 0x000000ffff021224 */ /* 0x000fe400078e0012 */
[----:B------:R-:W-:-:S02]  /*0c40*/  @P1 IMAD.MOV.U32 R0, RZ, RZ, R19 ;  /* 0x000000ffff001224 */ /* 0x000fc400078e0013 */
[----:B------:R-:W-:Y:S02]  /*0c50*/  @P0 IMAD.MOV.U32 R2, RZ, RZ, R19 ;  /* 0x000000ffff020224 */ /* 0x000fe400078e0013 */
[----:B------:R-:W-:Y:S01]  /*0c60*/  @P0 IMAD.MOV.U32 R0, RZ, RZ, R20 ;  /* 0x000000ffff000224 */ /* 0x000fe200078e0014 */
[----:B------:R-:W-:Y:S01]  /*0c70*/  @P3 MOV R2, R20 ;  /* 0x0000001400023202 */ /* 0x000fe20000000f00 */
[--C-:B------:R-:W-:Y:S02]  /*0c80*/  @P3 IMAD.MOV.U32 R0, RZ, RZ, R16.reuse ;  /* 0x000000ffff003224 */ /* 0x100fe400078e0010 */
[----:B------:R-:W-:Y:S02]  /*0c90*/  @P4 IMAD.MOV.U32 R2, RZ, RZ, R16 ;  /* 0x000000ffff024224 */ /* 0x000fe400078e0010 */
[--C-:B------:R-:W-:Y:S02]  /*0ca0*/  @P4 IMAD.MOV.U32 R0, RZ, RZ, R21.reuse ;  /* 0x000000ffff004224 */ /* 0x100fe400078e0015 */
[----:B------:R-:W-:Y:S01]  /*0cb0*/  @P5 IMAD.MOV.U32 R2, RZ, RZ, R21 ;  /* 0x000000ffff025224 */ /* 0x000fe200078e0015 */
[----:B------:R-:W-:Y:S06]  /*0cc0*/  @!P6 BRA `(.L_x_23) ;  /* 0x00000000002ce947 */ /* 0x000fec0003800000 */
[----:B------:R-:W-:Y:S01]  /*0cd0*/  @P2 IMAD.MOV.U32 R3, RZ, RZ, R10 ;  /* 0x000000ffff032224 */ /* 0x000fe200078e000a */
[----:B------:R-:W-:Y:S01]  /*0ce0*/  @P1 MOV R3, R17 ;  /* 0x0000001100031202 */ /* 0x000fe20000000f00 */
[----:B------:R-:W-:Y:S01]  /*0cf0*/  @P0 IMAD.MOV.U32 R3, RZ, RZ, R18 ;  /* 0x000000ffff030224 */ /* 0x000fe200078e0012 */
[----:B------:R-:W-:Y:S01]  /*0d00*/  ISETP.EQ.AND P0, PT, R5, 0x8, PT ;  /* 0x000000080500780c */ /* 0x000fe20003f02270 */
[----:B------:R-:W-:Y:S01]  /*0d10*/  @P3 IMAD.MOV.U32 R3, RZ, RZ, R19 ;  /* 0x000000ffff033224 */ /* 0x000fe200078e0013 */
[----:B------:R-:W-:Y:S01]  /*0d20*/  LOP3.LUT R5, R4, 0x1f, RZ, 0xc0, !PT ;  /* 0x0000001f04057812 */ /* 0x000fe200078ec0ff */
[----:B------:R-:W-:Y:S02]  /*0d30*/  @P4 IMAD.MOV.U32 R3, RZ, RZ, R20 ;  /* 0x000000ffff034224 */ /* 0x000fe400078e0014 */
[----:B------:R-:W-:Y:S01]  /*0d40*/  @P5 IMAD.MOV.U32 R3, RZ, RZ, R16 ;  /* 0x000000ffff035224 */ /* 0x000fe200078e0010 */
[----:B------:R-:W-:-:S07]  /*0d50*/  SHF.L.W.U32.HI R0, R2, R5, R0 ;  /* 0x0000000502007219 */ /* 0x000fce0000010e00 */
[----:B------:R-:W-:-:S05]  /*0d60*/  @P0 IMAD.MOV.U32 R3, RZ, RZ, R21 ;  /* 0x000000ffff030224 */ /* 0x000fca00078e0015 */
[----:B------:R-:W-:-:S07]  /*0d70*/  SHF.L.W.U32.HI R2, R3, R5, R2 ;  /* 0x0000000503027219 */ /* 0x000fce0000010e02 */
.L_x_23:
[----:B------:R-:W-:Y:S05]  /*0d80*/  BSYNC.RECONVERGENT B2 ;  /* 0x0000000000027941 */ /* 0x000fea0003800200 */
.L_x_22:
[C---:B------:R-:W-:Y:S01]  /*0d90*/  SHF.L.W.U32.HI R6, R2.reuse, 0x2, R0 ;  /* 0x0000000202067819 */ /* 0x040fe20000010e00 */
[----:B------:R-:W-:Y:S01]  /*0da0*/  UMOV UR4, 0x54442d19 ;  /* 0x54442d1900047882 */ /* 0x000fe20000000000 */
[----:B------:R-:W-:Y:S01]  /*0db0*/  SHF.L.U32 R2, R2, 0x2, RZ ;  /* 0x0000000202027819 */ /* 0x000fe200000006ff */
        /* <DEDUP_REMOVED lines=15> */
.L_x_20:
[----:B------:R-:W-:Y:S05]  /*0eb0*/  BSYNC.RECONVERGENT B1 ;  /* 0x0000000000017941 */ /* 0x000fea0003800200 */
.L_x_19:
[----:B------:R-:W-:Y:S01]  /*0ec0*/  FMUL R3, R2, R2 ;  /* 0x0000000202037220 */ /* 0x000fe20000400000 */
[C---:B------:R-:W-:Y:S01]  /*0ed0*/  LOP3.LUT R0, R6.reuse, 0x1, RZ, 0xc0, !PT ;  /* 0x0000000106007812 */ /* 0x040fe200078ec0ff */
[----:B------:R-:W-:Y:S02]  /*0ee0*/  VIADD R6, R6, 0x1 ;  /* 0x0000000106067836 */ /* 0x000fe40000000000 */
[----:B------:R-:W-:Y:S01]  /*0ef0*/  FFMA R14, R3, R14, -0.0013887860113754868507 ;  /* 0xbab607ed030e7423 */ /* 0x000fe2000000000e */
[----:B------:R-:W-:Y:S01]  /*0f00*/  ISETP.NE.U32.AND P0, PT, R0, 0x1, PT ;  /* 0x000000010000780c */ /* 0x000fe20003f05070 */
[----:B------:R-:W-:Y:S01]  /*0f10*/  VIADD R15, R15, 0x1 ;  /* 0x000000010f0f7836 */ /* 0x000fe20000000000 */
[----:B------:R-:W-:Y:S02]  /*0f20*/  LOP3.LUT P1, RZ, R6, 0x2, RZ, 0xc0, !PT ;  /* 0x0000000206ff7812 */ /* 0x000fe4000782c0ff */
[----:B------:R-:W-:Y:S02]  /*0f30*/  FSEL R4, R13, 0.0083327032625675201416, P0 ;  /* 0x3c0885e40d047808 */ /* 0x000fe40000000000 */
[----:B------:R-:W-:-:S02]  /*0f40*/  FSEL R14, R14, -0.00019574658654164522886, P0 ;  /* 0xb94d41530e0e7808 */ /* 0x000fc40000000000 */
[----:B------:R-:W-:Y:S02]  /*0f50*/  FSEL R0, R2, 1, !P0 ;  /* 0x3f80000002007808 */ /* 0x000fe40004000000 */
[----:B------:R-:W-:Y:S01]  /*0f60*/  FSEL R11, -R11, -0.16666662693023681641, P0 ;  /* 0xbe2aaaa80b0b7808 */ /* 0x000fe20000000100 */
[----:B------:R-:W-:Y:S01]  /*0f70*/  FFMA R4, R3, R14, R4 ;  /* 0x0000000e03047223 */ /* 0x000fe20000000004 */
[----:B------:R-:W-:Y:S01]  /*0f80*/  ISETP.NE.AND P0, PT, R15, 0x64, PT ;  /* 0x000000640f00780c */ /* 0x000fe20003f05270 */
[C---:B------:R-:W-:Y:S02]  /*0f90*/  FFMA R5, R3.reuse, R0, RZ ;  /* 0x0000000003057223 */ /* 0x040fe400000000ff */
[----:B------:R-:W-:-:S04]  /*0fa0*/  FFMA R4, R3, R4, R11 ;  /* 0x0000000403047223 */ /* 0x000fc8000000000b */
[----:B------:R-:W-:-:S04]  /*0fb0*/  FFMA R0, R5, R4, R0 ;  /* 0x0000000405007223 */ /* 0x000fc80000000000 */
[----:B------:R-:W-:-:S04]  /*0fc0*/  @P1 FADD R0, RZ, -R0 ;  /* 0x80000000ff001221 */ /* 0x000fc80000000000 */
[----:B------:R-:W-:-:S04]  /*0fd0*/  FMUL R9, R0, 0.5 ;  /* 0x3f00000000097820 */ /* 0x000fc80000400000 */
[----:B------:R-:W-:Y:S01]  /*0fe0*/  FFMA R9, R12, 0.5, R9 ;  /* 0x3f0000000c097823 */ /* 0x000fe20000000009 */
[----:B------:R-:W-:Y:S06]  /*0ff0*/  @P0 BRA `(.L_x_24) ;  /* 0xfffffff000400947 */ /* 0x000fec000383ffff */
.L_x_13:
[----:B------:R-:W-:Y:S05]  /*1000*/  BSYNC.RECONVERGENT B0 ;  /* 0x0000000000007941 */ /* 0x000fea0003800200 */
.L_x_12:
[----:B------:R-:W0:Y:S02]  /*1010*/  LDC.64 R2, c[0x0][0x388] ;  /* 0x0000e200ff027b82 */ /* 0x000e240000000a00 */
[----:B0-----:R-:W-:-:S05]  /*1020*/  IMAD.WIDE R2, R8, 0x4, R2 ;  /* 0x0000000408027825 */ /* 0x001fca00078e0202 */
[----:B------:R-:W-:Y:S01]  /*1030*/  STG.E desc[UR6][R2.64], R9 ;  /* 0x0000000902007986 */ /* 0x000fe2000c101906 */
[----:B------:R-:W-:Y:S05]  /*1040*/  EXIT ;  /* 0x000000000000794d */ /* 0x000fea0003800000 */
.L_x_25:
        /* <DEDUP_REMOVED lines=11> */
.L_x_27:


//--------------------- .nv.global.init           --------------------------
	.section	.nv.global.init,"aw",@progbits
	.align	4
.nv.global.init:
	.type		__cudart_i2opi_f,@object
	.size		__cudart_i2opi_f,(.L_0 - __cudart_i2opi_f)
__cudart_i2opi_f:
        /*0000*/ 	.byte	0x41, 0x90, 0x43, 0x3c, 0x99, 0x95, 0x62, 0xdb, 0xc0, 0xdd, 0x34, 0xf5, 0xd1, 0x57, 0x27, 0xfc
        /*0010*/ 	.byte	0x29, 0x15, 0x44, 0x4e, 0x6e, 0x83, 0xf9, 0xa2
.L_0:


//--------------------- .nv.shared.reserved.0     --------------------------
	.section	.nv.shared.reserved.0,"aw",@nobits
	.weak		__nv_reservedSMEM_offset_0_alias
	.size		__nv_reservedSMEM_offset_0_alias, 0, 64
	.other		__nv_reservedSMEM_offset_0_alias,@"STO_CUDA_RESERVED_SHARED STV_DEFAULT"
__nv_reservedSMEM_offset_0_alias:
	.zero		0
	.zero		64


//--------------------- .nv.constant0._Z16nonDivergeKernelPKfPfi --------------------------
	.section	.nv.constant0._Z16nonDivergeKernelPKfPfi,"a",@progbits
	.sectionflags	@""
	.align	4
.nv.constant0._Z16nonDivergeKernelPKfPfi:
	.zero		916


//--------------------- .nv.constant0._Z13divergeKernelPKfPfi --------------------------
	.section	.nv.constant0._Z13divergeKernelPKfPfi,"a",@progbits
	.sectionflags	@""
	.align	4
.nv.constant0._Z13divergeKernelPKfPfi:
	.zero		916


//--------------------- SYMBOLS --------------------------

	.type		.nv.reservedSmem.offset0,@object
	.size		.nv.reservedSmem.offset0,0x4
